// auto-generated by cutlass_sweep.gemm — config: {"arch": "sm_90", "cluster_m": 1, "cluster_n": 1, "dtype": "e4m3", "dtype_b": "e4m3", "layout": "nt", "stages": 7, "tile_k": 128, "tile_m": 64, "tile_n": 64}
#include "cutlass/cutlass.h"
#include "cutlass/gemm/collective/collective_builder.hpp"
#include "cutlass/gemm/device/gemm_universal_adapter.h"
#include "cutlass/gemm/kernel/gemm_universal.hpp"
#include "cutlass/epilogue/collective/collective_builder.hpp"

using ElemA = cutlass::float_e4m3_t;
using ElemB = cutlass::float_e4m3_t;
using ElemCD = cutlass::float_e4m3_t;
using Acc  = float;
using TileShape    = cute::Shape<cute::_64, cute::_64, cute::_128>;
using ClusterShape = cute::Shape<cute::_1, cute::_1, cute::_1>;

using CollectiveEpilogue = typename cutlass::epilogue::collective::CollectiveBuilder<
    cutlass::arch::Sm90, cutlass::arch::OpClassTensorOp,
    TileShape, ClusterShape,
    cutlass::epilogue::collective::EpilogueTileAuto,
    Acc, Acc,
    ElemCD, cutlass::layout::RowMajor, 128 / cutlass::sizeof_bits<ElemCD>::value,
    ElemCD, cutlass::layout::RowMajor, 128 / cutlass::sizeof_bits<ElemCD>::value,
    cutlass::epilogue::collective::EpilogueScheduleAuto
  >::CollectiveOp;

using CollectiveMainloop = typename cutlass::gemm::collective::CollectiveBuilder<
    cutlass::arch::Sm90, cutlass::arch::OpClassTensorOp,
    ElemA, cutlass::layout::RowMajor, 128 / cutlass::sizeof_bits<ElemA>::value,
    ElemB, cutlass::layout::ColumnMajor, 128 / cutlass::sizeof_bits<ElemB>::value,
    Acc,
    TileShape, ClusterShape,
    cutlass::gemm::collective::StageCount<7>,
    cutlass::gemm::collective::KernelScheduleAuto
  >::CollectiveOp;

using GemmKernel = cutlass::gemm::kernel::GemmUniversal<
    cute::Shape<int,int,int,int>,
    CollectiveMainloop,
    CollectiveEpilogue
>;
using Gemm = cutlass::gemm::device::GemmUniversalAdapter<GemmKernel>;

// Force the device kernel symbol into the cubin without needing a host main.
auto* _anchor = &cutlass::device_kernel<GemmKernel>;


// ===== COMPILED SASS (sm_90a) =====

	.target	sm_90a

	.elftype	@"ET_EXEC"


//--------------------- .note.nv.tkinfo           --------------------------
	.section	.note.nv.tkinfo,"",@"SHT_NOTE"
	.sectionflags	@"SHF_NOTE_NV_TKINFO"
	.tkinfo
        /*0018*/ 	.word	0x00000002
        /*0030*/ 	.string	""
        /*0030*/ 	.string	"ptxas"
        /*0030*/ 	.string	"Cuda compilation tools, release 13.0, V13.0.88"
        /*0030*/ 	.string	"Build cuda_13.0.r13.0/compiler.36424714_0"
        /*0030*/ 	.string	"-arch sm_90a -m 64 "



//--------------------- .note.nv.cuinfo           --------------------------
	.section	.note.nv.cuinfo,"",@"SHT_NOTE"
	.sectionflags	@"SHF_NOTE_NV_CUINFO"
        /*0018*/ 	.short	0x0002
        /*001a*/ 	.short	0x005a
        /*001c*/ 	.short	0x0082
	.zero		2


//--------------------- .nv.info                  --------------------------
	.section	.nv.info,"",@"SHT_CUDA_INFO"
	.align	4


	//----- nvinfo : EIATTR_REGCOUNT
	.align		4
        /*0000*/ 	.byte	0x04, 0x2f
        /*0002*/ 	.short	(.L_12 - .L_11)
	.align		4
.L_11:
        /*0004*/ 	.word	index@(_ZN7cutlass13device_kernelINS_4gemm6kernel13GemmUniversalIN4cute5tupleIJiiiiEEENS1_10collective13CollectiveMmaINS1_37MainloopSm90TmaGmmaWarpSpecializedFP8ILi7ENS5_IJNS4_1CILi1EEESB_SB_EEENS1_32KernelTmaWarpSpecializedPingpongEEENS5_IJNSA_ILi64EEESF_NSA_ILi128EEEEEENS_12float_e4m3_tENS5_IJlSB_lEEESI_SJ_NS4_8TiledMMAINS4_8MMA_AtomIJNS4_4SM904GMMA30MMA_64x64x32_F32E4M3E4M3_SS_TNILNSN_7ScaleInE1ELSP_1EEEEEENS4_6LayoutISC_NS5_IJNSA_ILi0EEEST_ST_EEEEENS5_IJNS4_10UnderscoreESW_SW_EEEEENS4_13SM90_TMA_LOADENS4_14ComposedLayoutINS4_7SwizzleILi3ELi4ELi3EEENS4_18smem_ptr_flag_bitsILi8EEENSS_INS5_IJNSA_ILi8EEESG_EEENS5_IJSG_SB_EEEEEEEvNS4_8identityESZ_S19_vS1A_EENS_8epilogue10collective6detail29Sm90TmaWarpSpecializedAdapterINS1D_15DefaultEpilogueISI_SJ_SJ_NS1C_6thread17LinearCombinationISI_Li1EffLNS1H_9ScaleType4KindE0ELNS_15FloatRoundStyleE2ESI_EENS1_15EpilogueDefaultEEEEEvvEEEEvNT_6ParamsE)
        /*0008*/ 	.word	0x000000a8


	//----- nvinfo : EIATTR_FRAME_SIZE
	.align		4
.L_12:
        /*000c*/ 	.byte	0x04, 0x11
        /*000e*/ 	.short	(.L_14 - .L_13)
	.align		4
.L_13:
        /*0010*/ 	.word	index@(_ZN7cutlass13device_kernelINS_4gemm6kernel13GemmUniversalIN4cute5tupleIJiiiiEEENS1_10collective13CollectiveMmaINS1_37MainloopSm90TmaGmmaWarpSpecializedFP8ILi7ENS5_IJNS4_1CILi1EEESB_SB_EEENS1_32KernelTmaWarpSpecializedPingpongEEENS5_IJNSA_ILi64EEESF_NSA_ILi128EEEEEENS_12float_e4m3_tENS5_IJlSB_lEEESI_SJ_NS4_8TiledMMAINS4_8MMA_AtomIJNS4_4SM904GMMA30MMA_64x64x32_F32E4M3E4M3_SS_TNILNSN_7ScaleInE1ELSP_1EEEEEENS4_6LayoutISC_NS5_IJNSA_ILi0EEEST_ST_EEEEENS5_IJNS4_10UnderscoreESW_SW_EEEEENS4_13SM90_TMA_LOADENS4_14ComposedLayoutINS4_7SwizzleILi3ELi4ELi3EEENS4_18smem_ptr_flag_bitsILi8EEENSS_INS5_IJNSA_ILi8EEESG_EEENS5_IJSG_SB_EEEEEEEvNS4_8identityESZ_S19_vS1A_EENS_8epilogue10collective6detail29Sm90TmaWarpSpecializedAdapterINS1D_15DefaultEpilogueISI_SJ_SJ_NS1C_6thread17LinearCombinationISI_Li1EffLNS1H_9ScaleType4KindE0ELNS_15FloatRoundStyleE2ESI_EENS1_15EpilogueDefaultEEEEEvvEEEEvNT_6ParamsE)
        /*0014*/ 	.word	0x00000000


	//----- nvinfo : EIATTR_MIN_STACK_SIZE
	.align		4
.L_14:
        /*0018*/ 	.byte	0x04, 0x12
        /*001a*/ 	.short	(.L_16 - .L_15)
	.align		4
.L_15:
        /*001c*/ 	.word	index@(_ZN7cutlass13device_kernelINS_4gemm6kernel13GemmUniversalIN4cute5tupleIJiiiiEEENS1_10collective13CollectiveMmaINS1_37MainloopSm90TmaGmmaWarpSpecializedFP8ILi7ENS5_IJNS4_1CILi1EEESB_SB_EEENS1_32KernelTmaWarpSpecializedPingpongEEENS5_IJNSA_ILi64EEESF_NSA_ILi128EEEEEENS_12float_e4m3_tENS5_IJlSB_lEEESI_SJ_NS4_8TiledMMAINS4_8MMA_AtomIJNS4_4SM904GMMA30MMA_64x64x32_F32E4M3E4M3_SS_TNILNSN_7ScaleInE1ELSP_1EEEEEENS4_6LayoutISC_NS5_IJNSA_ILi0EEEST_ST_EEEEENS5_IJNS4_10UnderscoreESW_SW_EEEEENS4_13SM90_TMA_LOADENS4_14ComposedLayoutINS4_7SwizzleILi3ELi4ELi3EEENS4_18smem_ptr_flag_bitsILi8EEENSS_INS5_IJNSA_ILi8EEESG_EEENS5_IJSG_SB_EEEEEEEvNS4_8identityESZ_S19_vS1A_EENS_8epilogue10collective6detail29Sm90TmaWarpSpecializedAdapterINS1D_15DefaultEpilogueISI_SJ_SJ_NS1C_6thread17LinearCombinationISI_Li1EffLNS1H_9ScaleType4KindE0ELNS_15FloatRoundStyleE2ESI_EENS1_15EpilogueDefaultEEEEEvvEEEEvNT_6ParamsE)
        /*0020*/ 	.word	0x00000000
.L_16:


//--------------------- .nv.compat                --------------------------
	.section	.nv.compat,"",@"SHT_CUDA_COMPAT_INFO"
	.align	4
        /*0000*/ 	.byte	0x02, 0x09, 0x01, 0x00, 0x02, 0x02, 0x04, 0x00, 0x02, 0x05, 0x05, 0x00, 0x03, 0x07, 0x01, 0x01
        /*0010*/ 	.byte	0x02, 0x03, 0x01, 0x00, 0x02, 0x06, 0x01, 0x00, 0x04, 0x0b, 0x08, 0x00, 0x00, 0x00, 0x00, 0x00
        /*0020*/ 	.byte	0x00, 0x00, 0x00, 0x00


//--------------------- .nv.info._ZN7cutlass13device_kernelINS_4gemm6kernel13GemmUniversalIN4cute5tupleIJiiiiEEENS1_10collective13CollectiveMmaINS1_37MainloopSm90TmaGmmaWarpSpecializedFP8ILi7ENS5_IJNS4_1CILi1EEESB_SB_EEENS1_32KernelTmaWarpSpecializedPingpongEEENS5_IJNSA_ILi64EEESF_NSA_ILi128EEEEEENS_12float_e4m3_tENS5_IJlSB_lEEESI_SJ_NS4_8TiledMMAINS4_8MMA_AtomIJNS4_4SM904GMMA30MMA_64x64x32_F32E4M3E4M3_SS_TNILNSN_7ScaleInE1ELSP_1EEEEEENS4_6LayoutISC_NS5_IJNSA_ILi0EEEST_ST_EEEEENS5_IJNS4_10UnderscoreESW_SW_EEEEENS4_13SM90_TMA_LOADENS4_14ComposedLayoutINS4_7SwizzleILi3ELi4ELi3EEENS4_18smem_ptr_flag_bitsILi8EEENSS_INS5_IJNSA_ILi8EEESG_EEENS5_IJSG_SB_EEEEEEEvNS4_8identityESZ_S19_vS1A_EENS_8epilogue10collective6detail29Sm90TmaWarpSpecializedAdapterINS1D_15DefaultEpilogueISI_SJ_SJ_NS1C_6thread17LinearCombinationISI_Li1EffLNS1H_9ScaleType4KindE0ELNS_15FloatRoundStyleE2ESI_EENS1_15EpilogueDefaultEEEEEvvEEEEvNT_6ParamsE --------------------------
	.section	.nv.info._ZN7cutlass13device_kernelINS_4gemm6kernel13GemmUniversalIN4cute5tupleIJiiiiEEENS1_10collective13CollectiveMmaINS1_37MainloopSm90TmaGmmaWarpSpecializedFP8ILi7ENS5_IJNS4_1CILi1EEESB_SB_EEENS1_32KernelTmaWarpSpecializedPingpongEEENS5_IJNSA_ILi64EEESF_NSA_ILi128EEEEEENS_12float_e4m3_tENS5_IJlSB_lEEESI_SJ_NS4_8TiledMMAINS4_8MMA_AtomIJNS4_4SM904GMMA30MMA_64x64x32_F32E4M3E4M3_SS_TNILNSN_7ScaleInE1ELSP_1EEEEEENS4_6LayoutISC_NS5_IJNSA_ILi0EEEST_ST_EEEEENS5_IJNS4_10UnderscoreESW_SW_EEEEENS4_13SM90_TMA_LOADENS4_14ComposedLayoutINS4_7SwizzleILi3ELi4ELi3EEENS4_18smem_ptr_flag_bitsILi8EEENSS_INS5_IJNSA_ILi8EEESG_EEENS5_IJSG_SB_EEEEEEEvNS4_8identityESZ_S19_vS1A_EENS_8epilogue10collective6detail29Sm90TmaWarpSpecializedAdapterINS1D_15DefaultEpilogueISI_SJ_SJ_NS1C_6thread17LinearCombinationISI_Li1EffLNS1H_9ScaleType4KindE0ELNS_15FloatRoundStyleE2ESI_EENS1_15EpilogueDefaultEEEEEvvEEEEvNT_6ParamsE,"",@"SHT_CUDA_INFO"
	.sectionflags	@""
	.align	4


	//----- nvinfo : EIATTR_CUDA_API_VERSION
	.align		4
        /*0000*/ 	.byte	0x04, 0x37
        /*0002*/ 	.short	(.L_18 - .L_17)
.L_17:
        /*0004*/ 	.word	0x00000082


	//----- nvinfo : EIATTR_KPARAM_INFO
	.align		4
.L_18:
        /*0008*/ 	.byte	0x04, 0x17
        /*000a*/ 	.short	(.L_20 - .L_19)
.L_19:
        /*000c*/ 	.word	0x00000000
        /*0010*/ 	.short	0x0000
        /*0012*/ 	.short	0x0070
        /*0014*/ 	.byte	0x00, 0xf0, 0x01, 0x10


	//----- nvinfo : EIATTR_SPARSE_MMA_MASK
	.align		4
.L_20:
        /*0018*/ 	.byte	0x03, 0x50
        /*001a*/ 	.short	0x0000


	//----- nvinfo : EIATTR_MAXREG_COUNT
	.align		4
        /*001c*/ 	.byte	0x03, 0x1b
        /*001e*/ 	.short	0x00a8


	//----- nvinfo : EIATTR_NUM_BARRIERS
	.align		4
        /*0020*/ 	.byte	0x02, 0x4c
        /*0022*/ 	.byte	0x01
	.zero		1


	//----- nvinfo : EIATTR_MERCURY_ISA_VERSION
	.align		4
        /*0024*/ 	.byte	0x03, 0x5f
        /*0026*/ 	.short	0x0101


	//----- nvinfo : EIATTR_INT_WARP_WIDE_INSTR_OFFSETS
	.align		4
        /*0028*/ 	.byte	0x04, 0x31
        /*002a*/ 	.short	(.L_22 - .L_21)


	//   ....[0]....
.L_21:
        /*002c*/ 	.word	0x00000480


	//   ....[1]....
        /*0030*/ 	.word	0x000004a0


	//   ....[2]....
        /*0034*/ 	.word	0x00000520


	//   ....[3]....
        /*0038*/ 	.word	0x00000530


	//   ....[4]....
        /*003c*/ 	.word	0x00000540


	//   ....[5]....
        /*0040*/ 	.word	0x00000560


	//   ....[6]....
        /*0044*/ 	.word	0x000005e0


	//   ....[7]....
        /*0048*/ 	.word	0x00000600


	//----- nvinfo : EIATTR_COOP_GROUP_MASK_REGIDS
	.align		4
.L_22:
        /*004c*/ 	.byte	0x04, 0x29
        /*004e*/ 	.short	(.L_24 - .L_23)


	//   ....[0]....
.L_23:
        /*0050*/ 	.word	0xffffffff


	//   ....[1]....
        /*0054*/ 	.word	0xffffffff


	//   ....[2]....
        /*0058*/ 	.word	0xffffffff


	//   ....[3]....
        /*005c*/ 	.word	0xffffffff


	//   ....[4]....
        /*0060*/ 	.word	0xffffffff


	//   ....[5]....
        /*0064*/ 	.word	0xffffffff


	//----- nvinfo : EIATTR_COOP_GROUP_INSTR_OFFSETS
	.align		4
.L_24:
        /*0068*/ 	.byte	0x04, 0x28
        /*006a*/ 	.short	(.L_26 - .L_25)


	//   ....[0]....
.L_25:
        /*006c*/ 	.word	0x00000060


	//   ....[1]....
        /*0070*/ 	.word	0x00000070


	//   ....[2]....
        /*0074*/ 	.word	0x00000130


	//   ....[3]....
        /*0078*/ 	.word	0x00000320


	//   ....[4]....
        /*007c*/ 	.word	0x00000360


	//   ....[5]....
        /*0080*/ 	.word	0x000003a0


	//----- nvinfo : EIATTR_REG_RECONFIG
	.align		4
.L_26:
        /*0084*/ 	.byte	0x01, 0x54
	.zero		2


	//----- nvinfo : EIATTR_MBARRIER_INSTR_OFFSETS
	.align		4
        /*0088*/ 	.byte	0x04, 0x39
        /*008a*/ 	.short	(.L_28 - .L_27)


	//   ....[0]....
.L_27:
        /*008c*/ 	.word	0x00000230
        /*0090*/ 	.word	0x000000ff
        /*0094*/ 	.word	0x00000000
        /*0098*/ 	.short	0x0100
        /*009a*/ 	.byte	0x08
	.zero		1


	//   ....[1]....
        /*009c*/ 	.word	0x00000240
        /*00a0*/ 	.word	0x000000ff
        /*00a4*/ 	.word	0x00000038
        /*00a8*/ 	.short	0x0100
        /*00aa*/ 	.byte	0x08
	.zero		1


	//   ....[2]....
        /*00ac*/ 	.word	0x00000250
        /*00b0*/ 	.word	0x000000ff
        /*00b4*/ 	.word	0x00000008
        /*00b8*/ 	.short	0x0100
        /*00ba*/ 	.byte	0x08
	.zero		1


	//   ....[3]....
        /*00bc*/ 	.word	0x00000260
        /*00c0*/ 	.word	0x000000ff
        /*00c4*/ 	.word	0x00000040
        /*00c8*/ 	.short	0x0100
        /*00ca*/ 	.byte	0x08
	.zero		1


	//   ....[4]....
        /*00cc*/ 	.word	0x00000270
        /*00d0*/ 	.word	0x000000ff
        /*00d4*/ 	.word	0x00000010
        /*00d8*/ 	.short	0x0100
        /*00da*/ 	.byte	0x08
	.zero		1


	//   ....[5]....
        /*00dc*/ 	.word	0x00000280
        /*00e0*/ 	.word	0x000000ff
        /*00e4*/ 	.word	0x00000048
        /*00e8*/ 	.short	0x0100
        /*00ea*/ 	.byte	0x08
	.zero		1


	//   ....[6]....
        /*00ec*/ 	.word	0x00000290
        /*00f0*/ 	.word	0x000000ff
        /*00f4*/ 	.word	0x00000018
        /*00f8*/ 	.short	0x0100
        /*00fa*/ 	.byte	0x08
	.zero		1


	//   ....[7]....
        /*00fc*/ 	.word	0x000002a0
        /*0100*/ 	.word	0x000000ff
        /*0104*/ 	.word	0x00000050
        /*0108*/ 	.short	0x0100
        /*010a*/ 	.byte	0x08
	.zero		1


	//   ....[8]....
        /*010c*/ 	.word	0x000002b0
        /*0110*/ 	.word	0x000000ff
        /*0114*/ 	.word	0x00000020
        /*0118*/ 	.short	0x0100
        /*011a*/ 	.byte	0x08
	.zero		1


	//   ....[9]....
        /*011c*/ 	.word	0x000002c0
        /*0120*/ 	.word	0x000000ff
        /*0124*/ 	.word	0x00000058
        /*0128*/ 	.short	0x0100
        /*012a*/ 	.byte	0x08
	.zero		1


	//   ....[10]....
        /*012c*/ 	.word	0x000002d0
        /*0130*/ 	.word	0x000000ff
        /*0134*/ 	.word	0x00000028
        /*0138*/ 	.short	0x0100
        /*013a*/ 	.byte	0x08
	.zero		1


	//   ....[11]....
        /*013c*/ 	.word	0x000002e0
        /*0140*/ 	.word	0x000000ff
        /*0144*/ 	.word	0x00000060
        /*0148*/ 	.short	0x0100
        /*014a*/ 	.byte	0x08
	.zero		1


	//   ....[12]....
        /*014c*/ 	.word	0x000002f0
        /*0150*/ 	.word	0x000000ff
        /*0154*/ 	.word	0x00000030
        /*0158*/ 	.short	0x0100
        /*015a*/ 	.byte	0x08
	.zero		1


	//   ....[13]....
        /*015c*/ 	.word	0x00000300
        /*0160*/ 	.word	0x000000ff
        /*0164*/ 	.word	0x00000068
        /*0168*/ 	.short	0x0100
        /*016a*/ 	.byte	0x08
	.zero		1


	//   ....[14]....
        /*016c*/ 	.word	0x00000630
        /*0170*/ 	.word	0x000000ff
        /*0174*/ 	.word	0x000000a0
        /*0178*/ 	.short	0x0100
        /*017a*/ 	.byte	0x08
	.zero		1


	//   ....[15]....
        /*017c*/ 	.word	0x00000680
        /*0180*/ 	.word	0x000000ff
        /*0184*/ 	.word	0x000000a8
        /*0188*/ 	.short	0x0100
        /*018a*/ 	.byte	0x08
	.zero		1


	//   ....[16]....
        /*018c*/ 	.word	0x000006a0
        /*0190*/ 	.word	0x000000ff
        /*0194*/ 	.word	0x00000080
        /*0198*/ 	.short	0x0100
        /*019a*/ 	.byte	0x09
	.zero		1


	//   ....[17]....
        /*019c*/ 	.word	0x000006b0
        /*01a0*/ 	.word	0x000000ff
        /*01a4*/ 	.word	0x00000088
        /*01a8*/ 	.short	0x0100
        /*01aa*/ 	.byte	0x09
	.zero		1


	//   ....[18]....
        /*01ac*/ 	.word	0x000006c0
        /*01b0*/ 	.word	0x000000ff
        /*01b4*/ 	.word	0x00000090
        /*01b8*/ 	.short	0x0100
        /*01ba*/ 	.byte	0x09
	.zero		1


	//   ....[19]....
        /*01bc*/ 	.word	0x000006d0
        /*01c0*/ 	.word	0x000000ff
        /*01c4*/ 	.word	0x00000098
        /*01c8*/ 	.short	0x0100
        /*01ca*/ 	.byte	0x09
	.zero		1


	//   ....[20]....
        /*01cc*/ 	.word	0x00001520
        /*01d0*/ 	.word	0x000000ff
        /*01d4*/ 	.word	0xfffffff8
        /*01d8*/ 	.short	0x010a
        /*01da*/ 	.byte	0x0b
	.zero		1


	//   ....[21]....
        /*01dc*/ 	.word	0x000017f0
        /*01e0*/ 	.word	0x000000ff
        /*01e4*/ 	.word	0x00000000
        /*01e8*/ 	.short	0x010a
        /*01ea*/ 	.byte	0x06
	.zero		1


	//   ....[22]....
        /*01ec*/ 	.word	0x00001830
        /*01f0*/ 	.word	0x000000ff
        /*01f4*/ 	.word	0x00000000
        /*01f8*/ 	.short	0x010a
        /*01fa*/ 	.byte	0x06
	.zero		1


	//   ....[23]....
        /*01fc*/ 	.word	0x00001e60
        /*0200*/ 	.word	0x000000ff
        /*0204*/ 	.word	0x00000000
        /*0208*/ 	.short	0x010a
        /*020a*/ 	.byte	0x10
	.zero		1


	//   ....[24]....
        /*020c*/ 	.word	0x00001ea0
        /*0210*/ 	.word	0x000000ff
        /*0214*/ 	.word	0x00000000
        /*0218*/ 	.short	0x010a
        /*021a*/ 	.byte	0x10
	.zero		1


	//   ....[25]....
        /*021c*/ 	.word	0x00002340
        /*0220*/ 	.word	0x000000ff
        /*0224*/ 	.word	0x00000000
        /*0228*/ 	.short	0x0101
        /*022a*/ 	.byte	0x08
	.zero		1


	//   ....[26]....
        /*022c*/ 	.word	0x000026b0
        /*0230*/ 	.word	0x0000000f
        /*0234*/ 	.word	0x00000000
        /*0238*/ 	.short	0x0101
        /*023a*/ 	.byte	0x17
	.zero		1


	//   ....[27]....
        /*023c*/ 	.word	0x000027b0
        /*0240*/ 	.word	0x000000ff
        /*0244*/ 	.word	0x00000000
        /*0248*/ 	.short	0x0101
        /*024a*/ 	.byte	0x06
	.zero		1


	//   ....[28]....
        /*024c*/ 	.word	0x00002860
        /*0250*/ 	.word	0x000000ff
        /*0254*/ 	.word	0x00000008
        /*0258*/ 	.short	0x010a
        /*025a*/ 	.byte	0x0b
	.zero		1


	//   ....[29]....
        /*025c*/ 	.word	0x000050e0
        /*0260*/ 	.word	0x00000004
        /*0264*/ 	.word	0x00000000
        /*0268*/ 	.short	0x0101
        /*026a*/ 	.byte	0x17
	.zero		1


	//   ....[30]....
        /*026c*/ 	.word	0x000059c0
        /*0270*/ 	.word	0x00000013
        /*0274*/ 	.word	0x00000038
        /*0278*/ 	.short	0x010a
        /*027a*/ 	.byte	0x3f
	.zero		1


	//   ....[31]....
        /*027c*/ 	.word	0x00005d80
        /*0280*/ 	.word	0x0000000a
        /*0284*/ 	.word	0x000000a8
        /*0288*/ 	.short	0x0101
        /*028a*/ 	.byte	0x3f
	.zero		1


	//   ....[32]....
        /*028c*/ 	.word	0x00006490
        /*0290*/ 	.word	0x00000005
        /*0294*/ 	.word	0x00000000
        /*0298*/ 	.short	0x010a
        /*029a*/ 	.byte	0x3f
	.zero		1


	//   ....[33]....
        /*029c*/ 	.word	0x00006510
        /*02a0*/ 	.word	0x00000007
        /*02a4*/ 	.word	0x00000000
        /*02a8*/ 	.short	0x010a
        /*02aa*/ 	.byte	0x3f
	.zero		1


	//   ....[34]....
        /*02ac*/ 	.word	0x000065a0
        /*02b0*/ 	.word	0x00000006
        /*02b4*/ 	.word	0x00000000
        /*02b8*/ 	.short	0x010a
        /*02ba*/ 	.byte	0x3f
	.zero		1


	//   ....[35]....
        /*02bc*/ 	.word	0x00006630
        /*02c0*/ 	.word	0x00000009
        /*02c4*/ 	.word	0x00000000
        /*02c8*/ 	.short	0x010a
        /*02ca*/ 	.byte	0x3f
	.zero		1


	//   ....[36]....
        /*02cc*/ 	.word	0x000066c0
        /*02d0*/ 	.word	0x00000008
        /*02d4*/ 	.word	0x00000000
        /*02d8*/ 	.short	0x010a
        /*02da*/ 	.byte	0x3f
	.zero		1


	//   ....[37]....
        /*02dc*/ 	.word	0x00006750
        /*02e0*/ 	.word	0x0000000b
        /*02e4*/ 	.word	0x00000000
        /*02e8*/ 	.short	0x010a
        /*02ea*/ 	.byte	0x3f
	.zero		1


	//   ....[38]....
        /*02ec*/ 	.word	0x000067e0
        /*02f0*/ 	.word	0x00000003
        /*02f4*/ 	.word	0x00000000
        /*02f8*/ 	.short	0x010a
        /*02fa*/ 	.byte	0x3f
	.zero		1


	//   ....[39]....
        /*02fc*/ 	.word	0x00006850
        /*0300*/ 	.word	0x0000000f
        /*0304*/ 	.word	0xfffffff8
        /*0308*/ 	.short	0x010a
        /*030a*/ 	.byte	0x3f
	.zero		1


	//   ....[40]....
        /*030c*/ 	.word	0x000068b0
        /*0310*/ 	.word	0x0000000f
        /*0314*/ 	.word	0x00000000
        /*0318*/ 	.short	0x010a
        /*031a*/ 	.byte	0x3f
	.zero		1


	//   ....[41]....
        /*031c*/ 	.word	0x00006910
        /*0320*/ 	.word	0x00000010
        /*0324*/ 	.word	0x00000000
        /*0328*/ 	.short	0x010a
        /*032a*/ 	.byte	0x3f
	.zero		1


	//   ....[42]....
        /*032c*/ 	.word	0x00006970
        /*0330*/ 	.word	0x0000000f
        /*0334*/ 	.word	0x00000008
        /*0338*/ 	.short	0x010a
        /*033a*/ 	.byte	0x3f
	.zero		1


	//   ....[43]....
        /*033c*/ 	.word	0x00006a40
        /*0340*/ 	.word	0x00000013
        /*0344*/ 	.word	0x00000038
        /*0348*/ 	.short	0x010a
        /*034a*/ 	.byte	0x3f
	.zero		1


	//   ....[44]....
        /*034c*/ 	.word	0x00006b20
        /*0350*/ 	.word	0x00000005
        /*0354*/ 	.word	0x00000000
        /*0358*/ 	.short	0x010a
        /*035a*/ 	.byte	0x3f
	.zero		1


	//   ....[45]....
        /*035c*/ 	.word	0x00006b70
        /*0360*/ 	.word	0x00000007
        /*0364*/ 	.word	0x00000000
        /*0368*/ 	.short	0x010a
        /*036a*/ 	.byte	0x3f
	.zero		1


	//   ....[46]....
        /*036c*/ 	.word	0x00006bc0
        /*0370*/ 	.word	0x00000006
        /*0374*/ 	.word	0x00000000
        /*0378*/ 	.short	0x010a
        /*037a*/ 	.byte	0x3f
	.zero		1


	//   ....[47]....
        /*037c*/ 	.word	0x00006c10
        /*0380*/ 	.word	0x00000009
        /*0384*/ 	.word	0x00000000
        /*0388*/ 	.short	0x010a
        /*038a*/ 	.byte	0x3f
	.zero		1


	//   ....[48]....
        /*038c*/ 	.word	0x00006c60
        /*0390*/ 	.word	0x00000008
        /*0394*/ 	.word	0x00000000
        /*0398*/ 	.short	0x010a
        /*039a*/ 	.byte	0x3f
	.zero		1


	//   ....[49]....
        /*039c*/ 	.word	0x00006cb0
        /*03a0*/ 	.word	0x0000000b
        /*03a4*/ 	.word	0x00000000
        /*03a8*/ 	.short	0x010a
        /*03aa*/ 	.byte	0x3f
	.zero		1


	//----- nvinfo : EIATTR_NUM_MBARRIERS
	.align		4
.L_28:
        /*03ac*/ 	.byte	0x03, 0x38
        /*03ae*/ 	.short	0x0014


	//----- nvinfo : EIATTR_EXIT_INSTR_OFFSETS
	.align		4
        /*03b0*/ 	.byte	0x04, 0x1c
        /*03b2*/ 	.short	(.L_30 - .L_29)


	//   ....[0]....
.L_29:
        /*03b4*/ 	.word	0x000011d0


	//   ....[1]....
        /*03b8*/ 	.word	0x00001230


	//   ....[2]....
        /*03bc*/ 	.word	0x000056f0


	//   ....[3]....
        /*03c0*/ 	.word	0x00005720


	//   ....[4]....
        /*03c4*/ 	.word	0x00006830


	//----- nvinfo : EIATTR_MAX_THREADS
	.align		4
.L_30:
        /*03c8*/ 	.byte	0x04, 0x05
        /*03ca*/ 	.short	(.L_32 - .L_31)
.L_31:
        /*03cc*/ 	.word	0x00000180
        /*03d0*/ 	.word	0x00000001
        /*03d4*/ 	.word	0x00000001


	//----- nvinfo : EIATTR_CRS_STACK_SIZE
	.align		4
.L_32:
        /*03d8*/ 	.byte	0x04, 0x1e
        /*03da*/ 	.short	(.L_34 - .L_33)
.L_33:
        /*03dc*/ 	.word	0x00000000


	//----- nvinfo : EIATTR_CBANK_PARAM_SIZE
	.align		4
.L_34:
        /*03e0*/ 	.byte	0x03, 0x19
        /*03e2*/ 	.short	0x0470


	//----- nvinfo : EIATTR_PARAM_CBANK
	.align		4
        /*03e4*/ 	.byte	0x04, 0x0a
        /*03e6*/ 	.short	(.L_36 - .L_35)
	.align		4
.L_35:
        /*03e8*/ 	.word	index@(.nv.constant0._ZN7cutlass13device_kernelINS_4gemm6kernel13GemmUniversalIN4cute5tupleIJiiiiEEENS1_10collective13CollectiveMmaINS1_37MainloopSm90TmaGmmaWarpSpecializedFP8ILi7ENS5_IJNS4_1CILi1EEESB_SB_EEENS1_32KernelTmaWarpSpecializedPingpongEEENS5_IJNSA_ILi64EEESF_NSA_ILi128EEEEEENS_12float_e4m3_tENS5_IJlSB_lEEESI_SJ_NS4_8TiledMMAINS4_8MMA_AtomIJNS4_4SM904GMMA30MMA_64x64x32_F32E4M3E4M3_SS_TNILNSN_7ScaleInE1ELSP_1EEEEEENS4_6LayoutISC_NS5_IJNSA_ILi0EEEST_ST_EEEEENS5_IJNS4_10UnderscoreESW_SW_EEEEENS4_13SM90_TMA_LOADENS4_14ComposedLayoutINS4_7SwizzleILi3ELi4ELi3EEENS4_18smem_ptr_flag_bitsILi8EEENSS_INS5_IJNSA_ILi8EEESG_EEENS5_IJSG_SB_EEEEEEEvNS4_8identityESZ_S19_vS1A_EENS_8epilogue10collective6detail29Sm90TmaWarpSpecializedAdapterINS1D_15DefaultEpilogueISI_SJ_SJ_NS1C_6thread17LinearCombinationISI_Li1EffLNS1H_9ScaleType4KindE0ELNS_15FloatRoundStyleE2ESI_EENS1_15EpilogueDefaultEEEEEvvEEEEvNT_6ParamsE)
        /*03ec*/ 	.short	0x0210
        /*03ee*/ 	.short	0x0470


	//----- nvinfo : EIATTR_SW_WAR
	.align		4
.L_36:
        /*03f0*/ 	.byte	0x04, 0x36
        /*03f2*/ 	.short	(.L_38 - .L_37)
.L_37:
        /*03f4*/ 	.word	0x00000008
.L_38:


//--------------------- .nv.callgraph             --------------------------
	.section	.nv.callgraph,"",@"SHT_CUDA_CALLGRAPH"
	.align	4
	.sectionentsize	8
	.align		4
        /*0000*/ 	.word	0x00000000
	.align		4
        /*0004*/ 	.word	0xffffffff
	.align		4
        /*0008*/ 	.word	0x00000000
	.align		4
        /*000c*/ 	.word	0xfffffffe
	.align		4
        /*0010*/ 	.word	0x00000000
	.align		4
        /*0014*/ 	.word	0xfffffffd
	.align		4
        /*0018*/ 	.word	0x00000000
	.align		4
        /*001c*/ 	.word	0xfffffffc


//--------------------- .nv.constant4             --------------------------
	.section	.nv.constant4,"a",@progbits
	.align	8
	.align		8
.nv.constant4:
        /*0000*/ 	.dword	_ZN40_INTERNAL_2b6cc612_4_k_cu_fa1bf0c7_267814cuda3std3__45__cpo5beginE
	.align		8
        /*0008*/ 	.dword	_ZN40_INTERNAL_2b6cc612_4_k_cu_fa1bf0c7_267814cuda3std3__45__cpo3endE
	.align		8
        /*0010*/ 	.dword	_ZN40_INTERNAL_2b6cc612_4_k_cu_fa1bf0c7_267814cuda3std3__45__cpo6cbeginE
	.align		8
        /*0018*/ 	.dword	_ZN40_INTERNAL_2b6cc612_4_k_cu_fa1bf0c7_267814cuda3std3__45__cpo4cendE
	.align		8
        /*0020*/ 	.dword	_ZN40_INTERNAL_2b6cc612_4_k_cu_fa1bf0c7_267814cuda3std3__442_GLOBAL__N__2b6cc612_4_k_cu_fa1bf0c7_267816ignoreE
	.align		8
        /*0028*/ 	.dword	_ZN40_INTERNAL_2b6cc612_4_k_cu_fa1bf0c7_267814cuda3std3__419piecewise_constructE
	.align		8
        /*0030*/ 	.dword	_ZN40_INTERNAL_2b6cc612_4_k_cu_fa1bf0c7_267814cuda3std3__48in_placeE
	.align		8
        /*0038*/ 	.dword	_ZN40_INTERNAL_2b6cc612_4_k_cu_fa1bf0c7_267814cuda3std6ranges3__45__cpo4swapE
	.align		8
        /*0040*/ 	.dword	_ZN40_INTERNAL_2b6cc612_4_k_cu_fa1bf0c7_267814cuda3std6ranges3__45__cpo9iter_moveE
	.align		8
        /*0048*/ 	.dword	_ZN40_INTERNAL_2b6cc612_4_k_cu_fa1bf0c7_267814cute7productE
	.align		8
        /*0050*/ 	.dword	_ZN40_INTERNAL_2b6cc612_4_k_cu_fa1bf0c7_267814cute1_E


//--------------------- .text._ZN7cutlass13device_kernelINS_4gemm6kernel13GemmUniversalIN4cute5tupleIJiiiiEEENS1_10collective13CollectiveMmaINS1_37MainloopSm90TmaGmmaWarpSpecializedFP8ILi7ENS5_IJNS4_1CILi1EEESB_SB_EEENS1_32KernelTmaWarpSpecializedPingpongEEENS5_IJNSA_ILi64EEESF_NSA_ILi128EEEEEENS_12float_e4m3_tENS5_IJlSB_lEEESI_SJ_NS4_8TiledMMAINS4_8MMA_AtomIJNS4_4SM904GMMA30MMA_64x64x32_F32E4M3E4M3_SS_TNILNSN_7ScaleInE1ELSP_1EEEEEENS4_6LayoutISC_NS5_IJNSA_ILi0EEEST_ST_EEEEENS5_IJNS4_10UnderscoreESW_SW_EEEEENS4_13SM90_TMA_LOADENS4_14ComposedLayoutINS4_7SwizzleILi3ELi4ELi3EEENS4_18smem_ptr_flag_bitsILi8EEENSS_INS5_IJNSA_ILi8EEESG_EEENS5_IJSG_SB_EEEEEEEvNS4_8identityESZ_S19_vS1A_EENS_8epilogue10collective6detail29Sm90TmaWarpSpecializedAdapterINS1D_15DefaultEpilogueISI_SJ_SJ_NS1C_6thread17LinearCombinationISI_Li1EffLNS1H_9ScaleType4KindE0ELNS_15FloatRoundStyleE2ESI_EENS1_15EpilogueDefaultEEEEEvvEEEEvNT_6ParamsE --------------------------
	.section	.text._ZN7cutlass13device_kernelINS_4gemm6kernel13GemmUniversalIN4cute5tupleIJiiiiEEENS1_10collective13CollectiveMmaINS1_37MainloopSm90TmaGmmaWarpSpecializedFP8ILi7ENS5_IJNS4_1CILi1EEESB_SB_EEENS1_32KernelTmaWarpSpecializedPingpongEEENS5_IJNSA_ILi64EEESF_NSA_ILi128EEEEEENS_12float_e4m3_tENS5_IJlSB_lEEESI_SJ_NS4_8TiledMMAINS4_8MMA_AtomIJNS4_4SM904GMMA30MMA_64x64x32_F32E4M3E4M3_SS_TNILNSN_7ScaleInE1ELSP_1EEEEEENS4_6LayoutISC_NS5_IJNSA_ILi0EEEST_ST_EEEEENS5_IJNS4_10UnderscoreESW_SW_EEEEENS4_13SM90_TMA_LOADENS4_14ComposedLayoutINS4_7SwizzleILi3ELi4ELi3EEENS4_18smem_ptr_flag_bitsILi8EEENSS_INS5_IJNSA_ILi8EEESG_EEENS5_IJSG_SB_EEEEEEEvNS4_8identityESZ_S19_vS1A_EENS_8epilogue10collective6detail29Sm90TmaWarpSpecializedAdapterINS1D_15DefaultEpilogueISI_SJ_SJ_NS1C_6thread17LinearCombinationISI_Li1EffLNS1H_9ScaleType4KindE0ELNS_15FloatRoundStyleE2ESI_EENS1_15EpilogueDefaultEEEEEvvEEEEvNT_6ParamsE,"ax",@progbits
	.align	128
.text._ZN7cutlass13device_kernelINS_4gemm6kernel13GemmUniversalIN4cute5tupleIJiiiiEEENS1_10collective13CollectiveMmaINS1_37MainloopSm90TmaGmmaWarpSpecializedFP8ILi7ENS5_IJNS4_1CILi1EEESB_SB_EEENS1_32KernelTmaWarpSpecializedPingpongEEENS5_IJNSA_ILi64EEESF_NSA_ILi128EEEEEENS_12float_e4m3_tENS5_IJlSB_lEEESI_SJ_NS4_8TiledMMAINS4_8MMA_AtomIJNS4_4SM904GMMA30MMA_64x64x32_F32E4M3E4M3_SS_TNILNSN_7ScaleInE1ELSP_1EEEEEENS4_6LayoutISC_NS5_IJNSA_ILi0EEEST_ST_EEEEENS5_IJNS4_10UnderscoreESW_SW_EEEEENS4_13SM90_TMA_LOADENS4_14ComposedLayoutINS4_7SwizzleILi3ELi4ELi3EEENS4_18smem_ptr_flag_bitsILi8EEENSS_INS5_IJNSA_ILi8EEESG_EEENS5_IJSG_SB_EEEEEEEvNS4_8identityESZ_S19_vS1A_EENS_8epilogue10collective6detail29Sm90TmaWarpSpecializedAdapterINS1D_15DefaultEpilogueISI_SJ_SJ_NS1C_6thread17LinearCombinationISI_Li1EffLNS1H_9ScaleType4KindE0ELNS_15FloatRoundStyleE2ESI_EENS1_15EpilogueDefaultEEEEEvvEEEEvNT_6ParamsE:
        .type           _ZN7cutlass13device_kernelINS_4gemm6kernel13GemmUniversalIN4cute5tupleIJiiiiEEENS1_10collective13CollectiveMmaINS1_37MainloopSm90TmaGmmaWarpSpecializedFP8ILi7ENS5_IJNS4_1CILi1EEESB_SB_EEENS1_32KernelTmaWarpSpecializedPingpongEEENS5_IJNSA_ILi64EEESF_NSA_ILi128EEEEEENS_12float_e4m3_tENS5_IJlSB_lEEESI_SJ_NS4_8TiledMMAINS4_8MMA_AtomIJNS4_4SM904GMMA30MMA_64x64x32_F32E4M3E4M3_SS_TNILNSN_7ScaleInE1ELSP_1EEEEEENS4_6LayoutISC_NS5_IJNSA_ILi0EEEST_ST_EEEEENS5_IJNS4_10UnderscoreESW_SW_EEEEENS4_13SM90_TMA_LOADENS4_14ComposedLayoutINS4_7SwizzleILi3ELi4ELi3EEENS4_18smem_ptr_flag_bitsILi8EEENSS_INS5_IJNSA_ILi8EEESG_EEENS5_IJSG_SB_EEEEEEEvNS4_8identityESZ_S19_vS1A_EENS_8epilogue10collective6detail29Sm90TmaWarpSpecializedAdapterINS1D_15DefaultEpilogueISI_SJ_SJ_NS1C_6thread17LinearCombinationISI_Li1EffLNS1H_9ScaleType4KindE0ELNS_15FloatRoundStyleE2ESI_EENS1_15EpilogueDefaultEEEEEvvEEEEvNT_6ParamsE,@function
        .size           _ZN7cutlass13device_kernelINS_4gemm6kernel13GemmUniversalIN4cute5tupleIJiiiiEEENS1_10collective13CollectiveMmaINS1_37MainloopSm90TmaGmmaWarpSpecializedFP8ILi7ENS5_IJNS4_1CILi1EEESB_SB_EEENS1_32KernelTmaWarpSpecializedPingpongEEENS5_IJNSA_ILi64EEESF_NSA_ILi128EEEEEENS_12float_e4m3_tENS5_IJlSB_lEEESI_SJ_NS4_8TiledMMAINS4_8MMA_AtomIJNS4_4SM904GMMA30MMA_64x64x32_F32E4M3E4M3_SS_TNILNSN_7ScaleInE1ELSP_1EEEEEENS4_6LayoutISC_NS5_IJNSA_ILi0EEEST_ST_EEEEENS5_IJNS4_10UnderscoreESW_SW_EEEEENS4_13SM90_TMA_LOADENS4_14ComposedLayoutINS4_7SwizzleILi3ELi4ELi3EEENS4_18smem_ptr_flag_bitsILi8EEENSS_INS5_IJNSA_ILi8EEESG_EEENS5_IJSG_SB_EEEEEEEvNS4_8identityESZ_S19_vS1A_EENS_8epilogue10collective6detail29Sm90TmaWarpSpecializedAdapterINS1D_15DefaultEpilogueISI_SJ_SJ_NS1C_6thread17LinearCombinationISI_Li1EffLNS1H_9ScaleType4KindE0ELNS_15FloatRoundStyleE2ESI_EENS1_15EpilogueDefaultEEEEEvvEEEEvNT_6ParamsE,(.L_x_146 - _ZN7cutlass13device_kernelINS_4gemm6kernel13GemmUniversalIN4cute5tupleIJiiiiEEENS1_10collective13CollectiveMmaINS1_37MainloopSm90TmaGmmaWarpSpecializedFP8ILi7ENS5_IJNS4_1CILi1EEESB_SB_EEENS1_32KernelTmaWarpSpecializedPingpongEEENS5_IJNSA_ILi64EEESF_NSA_ILi128EEEEEENS_12float_e4m3_tENS5_IJlSB_lEEESI_SJ_NS4_8TiledMMAINS4_8MMA_AtomIJNS4_4SM904GMMA30MMA_64x64x32_F32E4M3E4M3_SS_TNILNSN_7ScaleInE1ELSP_1EEEEEENS4_6LayoutISC_NS5_IJNSA_ILi0EEEST_ST_EEEEENS5_IJNS4_10UnderscoreESW_SW_EEEEENS4_13SM90_TMA_LOADENS4_14ComposedLayoutINS4_7SwizzleILi3ELi4ELi3EEENS4_18smem_ptr_flag_bitsILi8EEENSS_INS5_IJNSA_ILi8EEESG_EEENS5_IJSG_SB_EEEEEEEvNS4_8identityESZ_S19_vS1A_EENS_8epilogue10collective6detail29Sm90TmaWarpSpecializedAdapterINS1D_15DefaultEpilogueISI_SJ_SJ_NS1C_6thread17LinearCombinationISI_Li1EffLNS1H_9ScaleType4KindE0ELNS_15FloatRoundStyleE2ESI_EENS1_15EpilogueDefaultEEEEEvvEEEEvNT_6ParamsE)
        .other          _ZN7cutlass13device_kernelINS_4gemm6kernel13GemmUniversalIN4cute5tupleIJiiiiEEENS1_10collective13CollectiveMmaINS1_37MainloopSm90TmaGmmaWarpSpecializedFP8ILi7ENS5_IJNS4_1CILi1EEESB_SB_EEENS1_32KernelTmaWarpSpecializedPingpongEEENS5_IJNSA_ILi64EEESF_NSA_ILi128EEEEEENS_12float_e4m3_tENS5_IJlSB_lEEESI_SJ_NS4_8TiledMMAINS4_8MMA_AtomIJNS4_4SM904GMMA30MMA_64x64x32_F32E4M3E4M3_SS_TNILNSN_7ScaleInE1ELSP_1EEEEEENS4_6LayoutISC_NS5_IJNSA_ILi0EEEST_ST_EEEEENS5_IJNS4_10UnderscoreESW_SW_EEEEENS4_13SM90_TMA_LOADENS4_14ComposedLayoutINS4_7SwizzleILi3ELi4ELi3EEENS4_18smem_ptr_flag_bitsILi8EEENSS_INS5_IJNSA_ILi8EEESG_EEENS5_IJSG_SB_EEEEEEEvNS4_8identityESZ_S19_vS1A_EENS_8epilogue10collective6detail29Sm90TmaWarpSpecializedAdapterINS1D_15DefaultEpilogueISI_SJ_SJ_NS1C_6thread17LinearCombinationISI_Li1EffLNS1H_9ScaleType4KindE0ELNS_15FloatRoundStyleE2ESI_EENS1_15EpilogueDefaultEEEEEvvEEEEvNT_6ParamsE,@"STO_CUDA_ENTRY STV_DEFAULT"
_ZN7cutlass13device_kernelINS_4gemm6kernel13GemmUniversalIN4cute5tupleIJiiiiEEENS1_10collective13CollectiveMmaINS1_37MainloopSm90TmaGmmaWarpSpecializedFP8ILi7ENS5_IJNS4_1CILi1EEESB_SB_EEENS1_32KernelTmaWarpSpecializedPingpongEEENS5_IJNSA_ILi64EEESF_NSA_ILi128EEEEEENS_12float_e4m3_tENS5_IJlSB_lEEESI_SJ_NS4_8TiledMMAINS4_8MMA_AtomIJNS4_4SM904GMMA30MMA_64x64x32_F32E4M3E4M3_SS_TNILNSN_7ScaleInE1ELSP_1EEEEEENS4_6LayoutISC_NS5_IJNSA_ILi0EEEST_ST_EEEEENS5_IJNS4_10UnderscoreESW_SW_EEEEENS4_13SM90_TMA_LOADENS4_14ComposedLayoutINS4_7SwizzleILi3ELi4ELi3EEENS4_18smem_ptr_flag_bitsILi8EEENSS_INS5_IJNSA_ILi8EEESG_EEENS5_IJSG_SB_EEEEEEEvNS4_8identityESZ_S19_vS1A_EENS_8epilogue10collective6detail29Sm90TmaWarpSpecializedAdapterINS1D_15DefaultEpilogueISI_SJ_SJ_NS1C_6thread17LinearCombinationISI_Li1EffLNS1H_9ScaleType4KindE0ELNS_15FloatRoundStyleE2ESI_EENS1_15EpilogueDefaultEEEEEvvEEEEvNT_6ParamsE:
[----:B------:R-:W-:Y:S01]  /*0000*/  LDC R1, c[0x0][0x28] ;  /* 0x00000a00ff017b82 */ /* 0x000fe20000000800 */
[----:B------:R-:W0:Y:S01]  /*0010*/  S2R R11, SR_TID.X ;  /* 0x00000000000b7919 */ /* 0x000e220000002100 */
[----:B------:R-:W-:Y:S01]  /*0020*/  ELECT P0, URZ, PT ;  /* 0x00000000003f782f */ /* 0x000fe20003800000 */
[----:B------:R-:W-:Y:S01]  /*0030*/  BSSY B0, `(.L_x_0) ;  /* 0x000000f000007945 */ /* 0x000fe20003800000 */
[--C-:B0-----:R-:W-:Y:S02]  /*0040*/  SHF.R.U32.HI R0, RZ, 0x5, R11.reuse ;  /* 0x00000005ff007819 */ /* 0x101fe4000001160b */
[----:B------:R-:W-:-:S03]  /*0050*/  SHF.R.U32.HI R4, RZ, 0x7, R11 ;  /* 0x00000007ff047819 */ /* 0x000fc6000001160b */
[----:B------:R-:W0:Y:S04]  /*0060*/  SHFL.IDX PT, R2, R0, RZ, 0x1f ;  /* 0x00001fff00027589 */ /* 0x000e2800000e0000 */
[----:B------:R1:W2:Y:S01]  /*0070*/  SHFL.IDX PT, R5, R4, RZ, 0x1f ;  /* 0x00001fff04057589 */ /* 0x0002a200000e0000 */
[----:B0-----:R-:W-:-:S13]  /*0080*/  ISETP.NE.OR P0, PT, R2, RZ, !P0 ;  /* 0x000000ff0200720c */ /* 0x001fda0004705670 */
[----:B-12---:R-:W-:Y:S05]  /*0090*/  @P0 BRA `(.L_x_1) ;  /* 0x0000000000200947 */ /* 0x006fea0003800000 */
[----:B------:R-:W-:Y:S02]  /*00a0*/  ULDC.64 UR4, c[0x0][0x198] ;  /* 0x0000660000047ab9 */ /* 0x000fe40000000a00 */
[----:B------:R-:W-:Y:S02]  /*00b0*/  UIADD3 UR6, UP0, UR4, 0xf0, URZ ;  /* 0x000000f004067890 */ /* 0x000fe4000ff1e03f */
[----:B------:R-:W-:Y:S02]  /*00c0*/  UIADD3 UR4, UP1, UR4, 0x1f0, URZ ;  /* 0x000001f004047890 */ /* 0x000fe4000ff3e03f */
[----:B------:R-:W-:Y:S02]  /*00d0*/  UIADD3.X UR7, URZ, UR5, URZ, UP0, !UPT ;  /* 0x000000053f077290 */ /* 0x000fe400087fe43f */
[----:B------:R-:W-:-:S07]  /*00e0*/  UIADD3.X UR5, URZ, UR5, URZ, UP1, !UPT ;  /* 0x000000053f057290 */ /* 0x000fce0008ffe43f */
[----:B------:R0:W-:Y:S02]  /*00f0*/  UTMACCTL.PF [UR6] ;  /* 0x00000000060079b9 */ /* 0x0001e40008040000 */
[----:B------:R0:W-:Y:S02]  /*0100*/  UTMACCTL.PF [UR4] ;  /* 0x00000000040079b9 */ /* 0x0001e40008040000 */
[----:B0-----:R-:W-:Y:S01]  /*0110*/  NOP ;  /* 0x0000000000007918 */ /* 0x001fe20000000000 */
.L_x_1:
[----:B------:R-:W-:Y:S05]  /*0120*/  BSYNC B0 ;  /* 0x0000000000007941 */ /* 0x000fea0003800000 */
.L_x_0:
[----:B------:R-:W0:Y:S02]  /*0130*/  SHFL.IDX PT, R3, R0, RZ, 0x1f ;  /* 0x00001fff00037589 */ /* 0x000e2400000e0000 */
[----:B0-----:R-:W-:-:S13]  /*0140*/  ISETP.NE.AND P0, PT, R3, RZ, PT ;  /* 0x000000ff0300720c */ /* 0x001fda0003f05270 */
[----:B------:R-:W-:Y:S05]  /*0150*/  @P0 BRA `(.L_x_2) ;  /* 0x0000000000700947 */ /* 0x000fea0003800000 */
[----:B------:R-:W0:Y:S01]  /*0160*/  S2UR UR8, SR_CgaCtaId ;  /* 0x00000000000879c3 */ /* 0x000e220000008800 */
[----:B------:R-:W-:Y:S01]  /*0170*/  UMOV UR4, 0x400 ;  /* 0x0000040000047882 */ /* 0x000fe20000000000 */
[----:B------:R-:W-:Y:S01]  /*0180*/  UMOV UR5, 0x1 ;  /* 0x0000000100057882 */ /* 0x000fe20000000000 */
[----:B------:R-:W-:Y:S01]  /*0190*/  UMOV UR6, 0x80 ;  /* 0x0000008000067882 */ /* 0x000fe20000000000 */
[----:B------:R-:W-:Y:S01]  /*01a0*/  ELECT P0, URZ, PT ;  /* 0x00000000003f782f */ /* 0x000fe20003800000 */
[----:B------:R-:W-:-:S04]  /*01b0*/  UIADD3 UR6, -UR6, 0x100000, URZ ;  /* 0x0010000006067890 */ /* 0x000fc8000fffe13f */
[----:B------:R-:W-:Y:S02]  /*01c0*/  USHF.L.U32 UR7, UR6, 0xb, URZ ;  /* 0x0000000b06077899 */ /* 0x000fe4000800063f */
[----:B------:R-:W-:Y:S02]  /*01d0*/  USHF.L.U32 UR6, UR6, 0x1, URZ ;  /* 0x0000000106067899 */ /* 0x000fe4000800063f */
[----:B0-----:R-:W-:Y:S02]  /*01e0*/  ULEA UR8, UR8, UR4, 0x18 ;  /* 0x0000000408087291 */ /* 0x001fe4000f8ec03f */
[----:B------:R-:W-:-:S04]  /*01f0*/  UIADD3 UR4, -UR5, 0x100000, URZ ;  /* 0x0010000005047890 */ /* 0x000fc8000fffe13f */
[----:B------:R-:W-:Y:S02]  /*0200*/  USHF.L.U32 UR5, UR4, 0xb, URZ ;  /* 0x0000000b04057899 */ /* 0x000fe4000800063f */
[----:B------:R-:W-:Y:S01]  /*0210*/  USHF.L.U32 UR4, UR4, 0x1, URZ ;  /* 0x0000000104047899 */ /* 0x000fe2000800063f */
[----:B------:R-:W0:Y:S11]  /*0220*/  FENCE.VIEW.ASYNC.S ;  /* 0x00000000000073c6 */ /* 0x000e360000000000 */
[----:B0-----:R0:W1:Y:S01]  /*0230*/  SYNCS.EXCH.64 URZ, [UR8], UR4 ;  /* 0x00000004083f75b2 */ /* 0x0010620008000100 */
[----:B------:R0:W2:Y:S01]  /*0240*/  SYNCS.EXCH.64 URZ, [UR8+0x38], UR6 ;  /* 0x00003806083f75b2 */ /* 0x0000a20008000100 */
[----:B------:R0:W3:Y:S01]  /*0250*/  SYNCS.EXCH.64 URZ, [UR8+0x8], UR4 ;  /* 0x00000804083f75b2 */ /* 0x0000e20008000100 */
[----:B------:R0:W4:Y:S01]  /*0260*/  SYNCS.EXCH.64 URZ, [UR8+0x40], UR6 ;  /* 0x00004006083f75b2 */ /* 0x0001220008000100 */
[----:B------:R0:W0:Y:S01]  /*0270*/  SYNCS.EXCH.64 URZ, [UR8+0x10], UR4 ;  /* 0x00001004083f75b2 */ /* 0x0000220008000100 */
        /* <DEDUP_REMOVED lines=9> */
[----:B------:R-:W-:Y:S01]  /*0310*/  NOP ;  /* 0x0000000000007918 */ /* 0x000fe20000000000 */
.L_x_2:
[----:B------:R-:W5:Y:S01]  /*0320*/  SHFL.IDX PT, R6, R0, RZ, 0x1f ;  /* 0x00001fff00067589 */ /* 0x000f6200000e0000 */
[----:B------:R-:W-:Y:S01]  /*0330*/  ELECT P0, URZ, PT ;  /* 0x00000000003f782f */ /* 0x000fe20003800000 */
[----:B------:R-:W-:Y:S01]  /*0340*/  NOP ;  /* 0x0000000000007918 */ /* 0x000fe20000000000 */
[----:B------:R-:W-:Y:S01]  /*0350*/  ELECT P1, URZ, PT ;  /* 0x00000000003f782f */ /* 0x000fe20003820000 */
[----:B------:R1:W2:Y:S01]  /*0360*/  SHFL.IDX PT, R3, R0, RZ, 0x1f ;  /* 0x00001fff00037589 */ /* 0x0002a200000e0000 */
[----:B0-----:R-:W-:Y:S01]  /*0370*/  UMOV UR4, 0x20 ;  /* 0x0000002000047882 */ /* 0x001fe20000000000 */
[----:B------:R-:W-:Y:S01]  /*0380*/  UMOV UR11, 0x80 ;  /* 0x00000080000b7882 */ /* 0x000fe20000000000 */
[----:B------:R-:W-:Y:S01]  /*0390*/  ULDC.64 UR12, c[0x0][0x598] ;  /* 0x00016600000c7ab9 */ /* 0x000fe20000000a00 */
[----:B------:R-:W0:Y:S01]  /*03a0*/  SHFL.IDX PT, R4, R4, RZ, 0x1f ;  /* 0x00001fff04047589 */ /* 0x000e2200000e0000 */
[----:B------:R-:W-:Y:S01]  /*03b0*/  NOP ;  /* 0x0000000000007918 */ /* 0x000fe20000000000 */
[----:B------:R-:W-:Y:S01]  /*03c0*/  VIADD R33, R5, 0xffffffff ;  /* 0xffffffff05217836 */ /* 0x000fe20000000000 */
[----:B------:R-:W-:Y:S01]  /*03d0*/  ULDC.64 UR20, c[0x0][0x208] ;  /* 0x0000820000147ab9 */ /* 0x000fe20000000a00 */
[----:B-1----:R-:W-:-:S02]  /*03e0*/  SHF.R.S32.HI R0, RZ, 0x1f, R11 ;  /* 0x0000001fff007819 */ /* 0x002fc4000001140b */
[----:B------:R-:W-:Y:S02]  /*03f0*/  ISETP.NE.AND P2, PT, R5, RZ, PT ;  /* 0x000000ff0500720c */ /* 0x000fe40003f45270 */
[----:B------:R-:W-:Y:S02]  /*0400*/  LEA.HI R0, R0, R11, RZ, 0x7 ;  /* 0x0000000b00007211 */ /* 0x000fe400078f38ff */
[----:B------:R-:W-:Y:S02]  /*0410*/  ISETP.GE.U32.AND P3, PT, R33, 0x2, PT ;  /* 0x000000022100780c */ /* 0x000fe40003f66070 */
[----:B------:R-:W-:Y:S02]  /*0420*/  LOP3.LUT R0, R0, 0xffffff80, RZ, 0xc0, !PT ;  /* 0xffffff8000007812 */ /* 0x000fe400078ec0ff */
[----:B-----5:R-:W-:-:S03]  /*0430*/  ISETP.NE.OR P0, PT, R6, RZ, !P0 ;  /* 0x000000ff0600720c */ /* 0x020fc60004705670 */
[----:B------:R-:W-:Y:S01]  /*0440*/  IMAD.IADD R10, R11, 0x1, -R0 ;  /* 0x000000010b0a7824 */ /* 0x000fe200078e0a00 */
[----:B--2---:R-:W-:Y:S02]  /*0450*/  ISETP.NE.OR P1, PT, R3, RZ, !P1 ;  /* 0x000000ff0300720c */ /* 0x004fe40004f25670 */
[----:B------:R-:W-:-:S04]  /*0460*/  SHF.R.S32.HI R3, RZ, 0x1f, R2 ;  /* 0x0000001fff037819 */ /* 0x000fc80000011402 */
[----:B------:R-:W-:-:S03]  /*0470*/  LEA.HI R3, R3, R2, RZ, 0x2 ;  /* 0x0000000203037211 */ /* 0x000fc600078f10ff */
[----:B------:R-:W-:Y:S01]  /*0480*/  VOTEU.ALL UP0, P0 ;  /* 0x00000000003f7886 */ /* 0x000fe20000000000 */
[----:B------:R-:W-:-:S03]  /*0490*/  LOP3.LUT R3, R3, 0xfffffffc, RZ, 0xc0, !PT ;  /* 0xfffffffc03037812 */ /* 0x000fc600078ec0ff */
[----:B------:R-:W-:Y:S01]  /*04a0*/  VOTEU.ALL UP1, P1 ;  /* 0x00000000003f7886 */ /* 0x000fe20000820000 */
[----:B------:R-:W1:Y:S01]  /*04b0*/  @!UP0 S2UR UR7, SR_CgaCtaId ;  /* 0x00000000000789c3 */ /* 0x000e620000008800 */
[----:B------:R-:W-:Y:S01]  /*04c0*/  @!UP0 UMOV UR6, 0x400 ;  /* 0x0000040000068882 */ /* 0x000fe20000000000 */
[----:B------:R-:W-:-:S04]  /*04d0*/  @!UP0 UIADD3 UR4, -UR4, 0x100000, URZ ;  /* 0x0010000004048890 */ /* 0x000fc8000fffe13f */
[----:B------:R-:W-:Y:S02]  /*04e0*/  @!UP0 USHF.L.U32 UR5, UR4, 0xb, URZ ;  /* 0x0000000b04058899 */ /* 0x000fe4000800063f */
[----:B------:R-:W-:Y:S01]  /*04f0*/  @!UP0 USHF.L.U32 UR4, UR4, 0x1, URZ ;  /* 0x0000000104048899 */ /* 0x000fe2000800063f */
[----:B------:R-:W-:Y:S01]  /*0500*/  IMAD.IADD R20, R2, 0x1, -R3 ;  /* 0x0000000102147824 */ /* 0x000fe200078e0a03 */
[----:B------:R-:W-:Y:S01]  /*0510*/  @!UP1 UMOV UR9, 0x400 ;  /* 0x0000040000099882 */ /* 0x000fe20000000000 */
[----:B------:R-:W-:Y:S01]  /*0520*/  VOTEU.ALL UP2, P1 ;  /* 0x00000000003f7886 */ /* 0x000fe20000840000 */
[----:B------:R-:W-:Y:S01]  /*0530*/  VOTEU.ALL UP3, P1 ;  /* 0x00000000003f7886 */ /* 0x000fe20000860000 */
[----:B------:R-:W-:Y:S01]  /*0540*/  VOTEU.ALL UP4, P1 ;  /* 0x00000000003f7886 */ /* 0x000fe20000880000 */
[----:B------:R-:W2:Y:S01]  /*0550*/  @!UP1 S2UR UR10, SR_CgaCtaId ;  /* 0x00000000000a99c3 */ /* 0x000ea20000008800 */
[----:B------:R-:W-:Y:S01]  /*0560*/  VOTEU.ALL UP5, P1 ;  /* 0x00000000003f7886 */ /* 0x000fe200008a0000 */
[----:B------:R-:W-:-:S04]  /*0570*/  ISETP.NE.U32.AND P1, PT, RZ, UR12, PT ;  /* 0x0000000cff007c0c */ /* 0x000fc8000bf25070 */
[----:B------:R-:W-:Y:S01]  /*0580*/  ISETP.NE.AND.EX P1, PT, RZ, UR13, PT, P1 ;  /* 0x0000000dff007c0c */ /* 0x000fe2000bf25310 */
[----:B-1----:R-:W-:Y:S02]  /*0590*/  @!UP0 ULEA UR8, UR7, UR6, 0x18 ;  /* 0x0000000607088291 */ /* 0x002fe4000f8ec03f */
[----:B------:R-:W-:-:S04]  /*05a0*/  @!UP1 UIADD3 UR6, -UR11, 0x100000, URZ ;  /* 0x001000000b069890 */ /* 0x000fc8000fffe13f */
[----:B------:R-:W-:Y:S02]  /*05b0*/  @!UP1 USHF.L.U32 UR7, UR6, 0xb, URZ ;  /* 0x0000000b06079899 */ /* 0x000fe4000800063f */
[----:B------:R-:W-:Y:S01]  /*05c0*/  @!UP1 USHF.L.U32 UR6, UR6, 0x1, URZ ;  /* 0x0000000106069899 */ /* 0x000fe2000800063f */
[----:B0-----:R-:W-:Y:S01]  /*05d0*/  R2UR UR11, R4 ;  /* 0x00000000040b72ca */ /* 0x001fe200000e0000 */
[----:B------:R-:W-:Y:S01]  /*05e0*/  VOTEU.ALL UP0, P0 ;  /* 0x00000000003f7886 */ /* 0x000fe20000000000 */
[----:B--2---:R-:W-:Y:S01]  /*05f0*/  @!UP1 ULEA UR9, UR10, UR9, 0x18 ;  /* 0x000000090a099291 */ /* 0x004fe2000f8ec03f */
[----:B------:R-:W-:Y:S01]  /*0600*/  VOTEU.ALL UP1, P0 ;  /* 0x00000000003f7886 */ /* 0x000fe20000020000 */
[C---:B------:R-:W-:Y:S01]  /*0610*/  ISETP.NE.AND P0, PT, R20.reuse, 0x3, PT ;  /* 0x000000031400780c */ /* 0x040fe20003f05270 */
[----:B------:R-:W0:Y:S02]  /*0620*/  FENCE.VIEW.ASYNC.S ;  /* 0x00000000000073c6 */ /* 0x000e240000000000 */
[----:B0-----:R0:W3:Y:S01]  /*0630*/  @!UP0 SYNCS.EXCH.64 URZ, [UR8+0xa0], UR4 ;  /* 0x0000a004083f85b2 */ /* 0x0010e20008000100 */
[----:B------:R-:W-:-:S04]  /*0640*/  ISETP.EQ.OR P0, PT, R20, RZ, !P0 ;  /* 0x000000ff1400720c */ /* 0x000fc80004702670 */
[----:B------:R-:W-:-:S04]  /*0650*/  ISETP.EQ.AND P0, PT, R5, RZ, P0 ;  /* 0x000000ff0500720c */ /* 0x000fc80000702270 */
[----:B------:R-:W-:-:S04]  /*0660*/  SEL R7, RZ, 0x1, !P0 ;  /* 0x00000001ff077807 */ /* 0x000fc80004000000 */
[----:B------:R-:W-:Y:S01]  /*0670*/  SEL R7, R7, 0x2, P3 ;  /* 0x0000000207077807 */ /* 0x000fe20001800000 */
[----:B------:R0:W3:Y:S01]  /*0680*/  @!UP1 SYNCS.EXCH.64 URZ, [UR8+0xa8], UR4 ;  /* 0x0000a804083f95b2 */ /* 0x0000e20008000100 */
[----:B------:R-:W-:Y:S01]  /*0690*/  NOP ;  /* 0x0000000000007918 */ /* 0x000fe20000000000 */
[----:B------:R0:W3:Y:S01]  /*06a0*/  @!UP2 SYNCS.EXCH.64 URZ, [UR9+0x80], UR6 ;  /* 0x00008006093fa5b2 */ /* 0x0000e20008000100 */
[----:B------:R0:W3:Y:S01]  /*06b0*/  @!UP3 SYNCS.EXCH.64 URZ, [UR9+0x88], UR6 ;  /* 0x00008806093fb5b2 */ /* 0x0000e20008000100 */
[----:B------:R0:W3:Y:S01]  /*06c0*/  @!UP4 SYNCS.EXCH.64 URZ, [UR9+0x90], UR6 ;  /* 0x00009006093fc5b2 */ /* 0x0000e20008000100 */
[----:B------:R0:W3:Y:S01]  /*06d0*/  @!UP5 SYNCS.EXCH.64 URZ, [UR9+0x98], UR6 ;  /* 0x00009806093fd5b2 */ /* 0x0000e20008000100 */
[----:B------:R-:W-:Y:S01]  /*06e0*/  NOP ;  /* 0x0000000000007918 */ /* 0x000fe20000000000 */
[----:B---34-:R-:W-:Y:S06]  /*06f0*/  BAR.SYNC.DEFER_BLOCKING 0x0 ;  /* 0x0000000000007b1d */ /* 0x018fec0000010000 */
[----:B0-----:R-:W-:Y:S05]  /*0700*/  @!P1 BRA `(.L_x_3) ;  /* 0x00000000001c9947 */ /* 0x001fea0003800000 */
[----:B------:R-:W0:Y:S02]  /*0710*/  LDC.64 R2, c[0x0][0x598] ;  /* 0x00016600ff027b82 */ /* 0x000e240000000a00 */
[----:B0-----:R-:W2:Y:S02]  /*0720*/  LDG.E.64 R2, desc[UR20][R2.64] ;  /* 0x0000001402027981 */ /* 0x001ea4000c1e1b00 */
[----:B--2---:R-:W-:-:S04]  /*0730*/  ISETP.NE.U32.AND P0, PT, R2, RZ, PT ;  /* 0x000000ff0200720c */ /* 0x004fc80003f05070 */
[----:B------:R-:W-:-:S13]  /*0740*/  ISETP.NE.AND.EX P0, PT, R3, RZ, PT, P0 ;  /* 0x000000ff0300720c */ /* 0x000fda0003f05300 */
[----:B------:R-:W-:Y:S05]  /*0750*/  @!P0 BRA `(.L_x_3) ;  /* 0x0000000000088947 */ /* 0x000fea0003800000 */
[----:B------:R2:W5:Y:S01]  /*0760*/  LD.E R12, desc[UR20][R2.64] ;  /* 0x00000014020c7980 */ /* 0x000562000c101900 */
[----:B------:R-:W-:Y:S05]  /*0770*/  BRA `(.L_x_4) ;  /* 0x0000000000207947 */ /* 0x000fea0003800000 */
.L_x_3:
[----:B------:R-:W-:Y:S02]  /*0780*/  ULDC.64 UR4, c[0x0][0x588] ;  /* 0x0001620000047ab9 */ /* 0x000fe40000000a00 */
[----:B------:R-:W-:-:S04]  /*0790*/  ISETP.NE.U32.AND P0, PT, RZ, UR4, PT ;  /* 0x00000004ff007c0c */ /* 0x000fc8000bf05070 */
[----:B------:R-:W-:-:S13]  /*07a0*/  ISETP.NE.AND.EX P0, PT, RZ, UR5, PT, P0 ;  /* 0x00000005ff007c0c */ /* 0x000fda000bf05300 */
[----:B------:R-:W-:Y:S05]  /*07b0*/  @!P0 BRA `(.L_x_5) ;  /* 0x00000000000c8947 */ /* 0x000fea0003800000 */
[----:B------:R-:W0:Y:S02]  /*07c0*/  LDC.64 R12, c[0x0][0x588] ;  /* 0x00016200ff0c7b82 */ /* 0x000e240000000a00 */
[----:B0-----:R1:W5:Y:S01]  /*07d0*/  LDG.E R12, desc[UR20][R12.64] ;  /* 0x000000140c0c7981 */ /* 0x001362000c1e1900 */
[----:B------:R-:W-:Y:S05]  /*07e0*/  BRA `(.L_x_4) ;  /* 0x0000000000047947 */ /* 0x000fea0003800000 */
.L_x_5:
[----:B------:R-:W0:Y:S02]  /*07f0*/  LDC R12, c[0x0][0x580] ;  /* 0x00016000ff0c7b82 */ /* 0x000e240000000800 */
.L_x_4:
[----:B------:R-:W-:Y:S02]  /*0800*/  ULDC.64 UR4, c[0x0][0x5a0] ;  /* 0x0001680000047ab9 */ /* 0x000fe40000000a00 */
[----:B------:R-:W-:-:S04]  /*0810*/  ISETP.NE.U32.AND P0, PT, RZ, UR4, PT ;  /* 0x00000004ff007c0c */ /* 0x000fc8000bf05070 */
[----:B------:R-:W-:-:S13]  /*0820*/  ISETP.NE.AND.EX P0, PT, RZ, UR5, PT, P0 ;  /* 0x00000005ff007c0c */ /* 0x000fda000bf05300 */
[----:B------:R-:W-:Y:S05]  /*0830*/  @!P0 BRA `(.L_x_6) ;  /* 0x00000000001c8947 */ /* 0x000fea0003800000 */
[----:B--2---:R-:W2:Y:S02]  /*0840*/  LDC.64 R2, c[0x0][0x5a0] ;  /* 0x00016800ff027b82 */ /* 0x004ea40000000a00 */
[----:B--2---:R-:W2:Y:S02]  /*0850*/  LDG.E.64 R2, desc[UR20][R2.64] ;  /* 0x0000001402027981 */ /* 0x004ea4000c1e1b00 */
[----:B--2---:R-:W-:-:S04]  /*0860*/  ISETP.NE.U32.AND P0, PT, R2, RZ, PT ;  /* 0x000000ff0200720c */ /* 0x004fc80003f05070 */
[----:B------:R-:W-:-:S13]  /*0870*/  ISETP.NE.AND.EX P0, PT, R3, RZ, PT, P0 ;  /* 0x000000ff0300720c */ /* 0x000fda0003f05300 */
[----:B------:R-:W-:Y:S05]  /*0880*/  @!P0 BRA `(.L_x_6) ;  /* 0x0000000000088947 */ /* 0x000fea0003800000 */
[----:B-1----:R4:W5:Y:S01]  /*0890*/  LD.E R13, desc[UR20][R2.64] ;  /* 0x00000014020d7980 */ /* 0x002962000c101900 */
[----:B------:R-:W-:Y:S05]  /*08a0*/  BRA `(.L_x_7) ;  /* 0x0000000000207947 */ /* 0x000fea0003800000 */
.L_x_6:
[----:B------:R-:W-:Y:S02]  /*08b0*/  ULDC.64 UR4, c[0x0][0x590] ;  /* 0x0001640000047ab9 */ /* 0x000fe40000000a00 */
[----:B------:R-:W-:-:S04]  /*08c0*/  ISETP.NE.U32.AND P0, PT, RZ, UR4, PT ;  /* 0x00000004ff007c0c */ /* 0x000fc8000bf05070 */
[----:B------:R-:W-:-:S13]  /*08d0*/  ISETP.NE.AND.EX P0, PT, RZ, UR5, PT, P0 ;  /* 0x00000005ff007c0c */ /* 0x000fda000bf05300 */
[----:B------:R-:W-:Y:S05]  /*08e0*/  @!P0 BRA `(.L_x_8) ;  /* 0x00000000000c8947 */ /* 0x000fea0003800000 */
[----:B--2---:R-:W1:Y:S02]  /*08f0*/  LDC.64 R2, c[0x0][0x590] ;  /* 0x00016400ff027b82 */ /* 0x004e640000000a00 */
[----:B-1----:R3:W5:Y:S01]  /*0900*/  LDG.E R13, desc[UR20][R2.64] ;  /* 0x00000014020d7981 */ /* 0x002762000c1e1900 */
[----:B------:R-:W-:Y:S05]  /*0910*/  BRA `(.L_x_7) ;  /* 0x0000000000047947 */ /* 0x000fea0003800000 */
.L_x_8:
[----:B-1----:R-:W1:Y:S02]  /*0920*/  LDC R13, c[0x0][0x584] ;  /* 0x00016100ff0d7b82 */ /* 0x002e640000000800 */
.L_x_7:
[----:B------:R-:W0:Y:S01]  /*0930*/  LDC R0, c[0x0][0x65c] ;  /* 0x00019700ff007b82 */ /* 0x000e220000000800 */
[----:B------:R-:W2:Y:S01]  /*0940*/  S2R R21, SR_CTAID.Y ;  /* 0x0000000000157919 */ /* 0x000ea20000002600 */
[----:B------:R-:W-:Y:S01]  /*0950*/  ULDC UR8, c[0x0][0x28c] ;  /* 0x0000a30000087ab9 */ /* 0x000fe20000000800 */
[----:B------:R-:W-:Y:S01]  /*0960*/  ISETP.NE.AND P0, PT, R5, 0x2, PT ;  /* 0x000000020500780c */ /* 0x000fe20003f05270 */
[----:B------:R-:W-:Y:S01]  /*0970*/  UIADD3 UR8, UR8, 0x7f, URZ ;  /* 0x0000007f08087890 */ /* 0x000fe2000fffe03f */
[----:B------:R-:W1:Y:S01]  /*0980*/  S2R R14, SR_CTAID.X ;  /* 0x00000000000e7919 */ /* 0x000e620000002500 */
[----:B------:R-:W-:Y:S01]  /*0990*/  UMOV UR5, URZ ;  /* 0x0000003f00057c82 */ /* 0x000fe20008000000 */
[----:B------:R-:W-:Y:S01]  /*09a0*/  UMOV UR4, URZ ;  /* 0x0000003f00047c82 */ /* 0x000fe20008000000 */
[----:B------:R-:W-:-:S04]  /*09b0*/  USHF.R.S32.HI UR9, URZ, 0x1f, UR8 ;  /* 0x0000001f3f097899 */ /* 0x000fc80008011408 */
[----:B------:R-:W-:-:S04]  /*09c0*/  ULEA.HI UR9, UR9, UR8, URZ, 0x7 ;  /* 0x0000000809097291 */ /* 0x000fc8000f8f383f */
[----:B------:R-:W-:Y:S01]  /*09d0*/  USHF.R.S32.HI UR13, URZ, 0x7, UR9 ;  /* 0x000000073f0d7899 */ /* 0x000fe20008011409 */
[----:B0-----:R-:W-:-:S13]  /*09e0*/  ISETP.NE.AND P4, PT, R0, 0x1, PT ;  /* 0x000000010000780c */ /* 0x001fda0003f85270 */
[----:B------:R-:W1:Y:S01]  /*09f0*/  @P4 LDC R15, c[0x0][0x10] ;  /* 0x00000400ff0f4b82 */ /* 0x000e620000000800 */
[----:B--234-:R-:W-:Y:S02]  /*0a00*/  @P4 IMAD.MOV.U32 R2, RZ, RZ, R21 ;  /* 0x000000ffff024224 */ /* 0x01cfe400078e0015 */
[----:B------:R-:W-:Y:S02]  /*0a10*/  @P4 IMAD.MOV.U32 R3, RZ, RZ, RZ ;  /* 0x000000ffff034224 */ /* 0x000fe400078e00ff */
[----:B------:R-:W-:-:S03]  /*0a20*/  @P4 IMAD.MOV.U32 R5, RZ, RZ, RZ ;  /* 0x000000ffff054224 */ /* 0x000fc600078e00ff */
[----:B------:R-:W0:Y:S01]  /*0a30*/  @!P4 LDC R9, c[0x0][0xc] ;  /* 0x00000300ff09cb82 */ /* 0x000e220000000800 */
[----:B------:R-:W-:Y:S01]  /*0a40*/  ULDC UR6, c[0x0][0xc] ;  /* 0x0000030000067ab9 */ /* 0x000fe20000000800 */
[----:B------:R-:W-:Y:S02]  /*0a50*/  ULDC UR7, c[0x0][0x10] ;  /* 0x0000040000077ab9 */ /* 0x000fe40000000800 */
[----:B------:R-:W-:-:S04]  /*0a60*/  UIMAD.WIDE.U32 UR6, UR6, UR7, URZ ;  /* 0x00000007060672a5 */ /* 0x000fc8000f8e003f */
[----:B------:R-:W2:Y:S01]  /*0a70*/  LDC R8, c[0x0][0x14] ;  /* 0x00000500ff087b82 */ /* 0x000ea20000000800 */
[----:B-1----:R-:W-:-:S04]  /*0a80*/  @P4 IMAD.WIDE.U32 R2, R14, R15, R2 ;  /* 0x0000000f0e024225 */ /* 0x002fc800078e0002 */
[----:B------:R-:W-:Y:S02]  /*0a90*/  IMAD.MOV.U32 R15, RZ, RZ, RZ ;  /* 0x000000ffff0f7224 */ /* 0x000fe400078e00ff */
[----:B------:R-:W-:Y:S02]  /*0aa0*/  @P4 IMAD.IADD R3, R3, 0x1, R5 ;  /* 0x0000000103034824 */ /* 0x000fe400078e0205 */
[----:B0-----:R-:W-:-:S04]  /*0ab0*/  @!P4 IMAD.WIDE.U32 R4, R9, R21, R14 ;  /* 0x000000150904c225 */ /* 0x001fc800078e000e */
[----:B------:R-:W-:Y:S02]  /*0ac0*/  @!P4 IMAD.MOV.U32 R2, RZ, RZ, R4 ;  /* 0x000000ffff02c224 */ /* 0x000fe400078e0004 */
[----:B------:R-:W-:Y:S02]  /*0ad0*/  @!P4 IMAD.MOV.U32 R3, RZ, RZ, R5 ;  /* 0x000000ffff03c224 */ /* 0x000fe400078e0005 */
[C---:B--2---:R-:W-:Y:S02]  /*0ae0*/  IMAD R17, R8.reuse, UR7, RZ ;  /* 0x0000000708117c24 */ /* 0x044fe4000f8e02ff */
[----:B------:R-:W-:Y:S01]  /*0af0*/  IMAD.WIDE.U32 R8, R8, UR6, RZ ;  /* 0x0000000608087c25 */ /* 0x000fe2000f8e00ff */
[----:B------:R-:W-:-:S03]  /*0b00*/  ULDC.64 UR6, c[0x0][0x650] ;  /* 0x0001940000067ab9 */ /* 0x000fc60000000a00 */
[----:B------:R-:W-:Y:S01]  /*0b10*/  IMAD.IADD R0, R9, 0x1, R17 ;  /* 0x0000000109007824 */ /* 0x000fe200078e0211 */
[----:B------:R-:W-:Y:S06]  /*0b20*/  @P0 BRA `(.L_x_9) ;  /* 0x0000000000280947 */ /* 0x000fec0003800000 */
[----:B------:R-:W-:Y:S01]  /*0b30*/  UIMAD.WIDE.U32 UR4, UR13, 0x24924925, URZ ;  /* 0x249249250d0478a5 */ /* 0x000fe2000f8e003f */
[----:B------:R-:W-:Y:S01]  /*0b40*/  IADD3 R2, P0, R2, R8, RZ ;  /* 0x0000000802027210 */ /* 0x000fe20007f1e0ff */
[----:B------:R-:W-:Y:S02]  /*0b50*/  UISETP.GE.U32.AND UP0, UPT, UR13, 0x7, UPT ;  /* 0x000000070d00788c */ /* 0x000fe4000bf06070 */
[----:B------:R-:W-:Y:S02]  /*0b60*/  UIADD3 UR4, -UR5, UR13, URZ ;  /* 0x0000000d05047290 */ /* 0x000fe4000fffe13f */
[----:B------:R-:W-:Y:S02]  /*0b70*/  IMAD.X R3, R0, 0x1, R3, P0 ;  /* 0x0000000100037824 */ /* 0x000fe400000e0603 */
[----:B------:R-:W-:-:S04]  /*0b80*/  ULEA.HI UR4, UR4, UR5, URZ, 0x1f ;  /* 0x0000000504047291 */ /* 0x000fc8000f8ff83f */
[----:B------:R-:W-:-:S03]  /*0b90*/  USHF.R.U32.HI UR5, URZ, 0x2, UR4 ;  /* 0x000000023f057899 */ /* 0x000fc60008011604 */
[----:B------:R-:W-:Y:S01]  /*0ba0*/  UMOV UR4, URZ ;  /* 0x0000003f00047c82 */ /* 0x000fe20008000000 */
[----:B------:R-:W-:Y:S02]  /*0bb0*/  @UP0 ULOP3.LUT UR4, UR5, 0x1, URZ, 0xc0, !UPT ;  /* 0x0000000105040892 */ /* 0x000fe4000f8ec03f */
[----:B------:R-:W-:-:S12]  /*0bc0*/  UIMAD UR5, UR5, -0x7, UR13 ;  /* 0xfffffff9050578a4 */ /* 0x000fd8000f8e020d */
.L_x_9:
[----:B------:R-:W-:Y:S01]  /*0bd0*/  ISETP.GE.U32.AND P0, PT, R2, UR6, PT ;  /* 0x0000000602007c0c */ /* 0x000fe2000bf06070 */
[----:B------:R-:W-:Y:S01]  /*0be0*/  IMAD.MOV.U32 R6, RZ, RZ, -0x1 ;  /* 0xffffffffff067424 */ /* 0x000fe200078e00ff */
[----:B------:R-:W-:Y:S01]  /*0bf0*/  PRMT R16, RZ, 0x7610, R16 ;  /* 0x00007610ff107816 */ /* 0x000fe20000000010 */
[----:B------:R-:W-:Y:S01]  /*0c00*/  IMAD.MOV.U32 R4, RZ, RZ, -0x1 ;  /* 0xffffffffff047424 */ /* 0x000fe200078e00ff */
[----:B------:R-:W-:Y:S01]  /*0c10*/  ISETP.GE.U32.AND.EX P0, PT, R3, UR7, PT, P0 ;  /* 0x0000000703007c0c */ /* 0x000fe2000bf06100 */
[----:B------:R-:W-:-:S12]  /*0c20*/  IMAD.MOV.U32 R5, RZ, RZ, -0x1 ;  /* 0xffffffffff057424 */ /* 0x000fd800078e00ff */
[----:B------:R-:W-:Y:S05]  /*0c30*/  @P0 BRA `(.L_x_10) ;  /* 0x00000004005c0947 */ /* 0x000fea0003800000 */
[----:B------:R-:W0:Y:S01]  /*0c40*/  LDC.64 R24, c[0x0][0x628] ;  /* 0x00018a00ff187b82 */ /* 0x000e220000000a00 */
[----:B------:R-:W-:Y:S02]  /*0c50*/  IMAD.MOV.U32 R4, RZ, RZ, R2 ;  /* 0x000000ffff047224 */ /* 0x000fe400078e0002 */
[----:B------:R-:W-:-:S05]  /*0c60*/  IMAD.MOV.U32 R5, RZ, RZ, R3 ;  /* 0x000000ffff057224 */ /* 0x000fca00078e0003 */
[----:B------:R-:W1:Y:S08]  /*0c70*/  LDC R6, c[0x0][0x630] ;  /* 0x00018c00ff067b82 */ /* 0x000e700000000800 */
[----:B------:R-:W2:Y:S01]  /*0c80*/  LDC.64 R26, c[0x0][0x620] ;  /* 0x00018800ff1a7b82 */ /* 0x000ea20000000a00 */
[----:B0-----:R-:W-:-:S04]  /*0c90*/  ISETP.NE.U32.AND P0, PT, R24, RZ, PT ;  /* 0x000000ff1800720c */ /* 0x001fc80003f05070 */
[----:B------:R-:W-:-:S13]  /*0ca0*/  ISETP.NE.AND.EX P0, PT, R25, RZ, PT, P0 ;  /* 0x000000ff1900720c */ /* 0x000fda0003f05300 */
[----:B-12---:R-:W-:Y:S05]  /*0cb0*/  @!P0 BRA `(.L_x_11) ;  /* 0x0000000000288947 */ /* 0x006fea0003800000 */
[----:B------:R-:W0:Y:S02]  /*0cc0*/  LDC R19, c[0x0][0x634] ;  /* 0x00018d00ff137b82 */ /* 0x000e240000000800 */
[----:B0-----:R-:W-:-:S05]  /*0cd0*/  IADD3 R19, P0, R2, R19, RZ ;  /* 0x0000001302137210 */ /* 0x001fca0007f1e0ff */
[----:B------:R-:W-:-:S04]  /*0ce0*/  IMAD.X R23, RZ, RZ, R3, P0 ;  /* 0x000000ffff177224 */ /* 0x000fc800000e0603 */
[----:B------:R-:W-:-:S04]  /*0cf0*/  IMAD.WIDE.U32 R4, R23, R24, RZ ;  /* 0x0000001817047225 */ /* 0x000fc800078e00ff */
[----:B------:R-:W-:-:S04]  /*0d00*/  IMAD.WIDE.U32 R16, P0, R19, R25, R4 ;  /* 0x0000001913107225 */ /* 0x000fc80007800004 */
[----:B------:R-:W-:-:S04]  /*0d10*/  IMAD.WIDE.U32 R4, R19, R24, RZ ;  /* 0x0000001813047225 */ /* 0x000fc800078e00ff */
[----:B------:R-:W-:Y:S01]  /*0d20*/  IMAD.X R19, RZ, RZ, RZ, P0 ;  /* 0x000000ffff137224 */ /* 0x000fe200000e06ff */
[----:B------:R-:W-:Y:S01]  /*0d30*/  IADD3 RZ, P0, R5, R16, RZ ;  /* 0x0000001005ff7210 */ /* 0x000fe20007f1e0ff */
[----:B------:R-:W-:-:S04]  /*0d40*/  IMAD.MOV.U32 R18, RZ, RZ, R17 ;  /* 0x000000ffff127224 */ /* 0x000fc800078e0011 */
[----:B------:R-:W-:-:S08]  /*0d50*/  IMAD.WIDE.U32.X R4, R23, R25, R18, P0 ;  /* 0x0000001917047225 */ /* 0x000fd000000e0412 */
.L_x_11:
[--C-:B------:R-:W-:Y:S01]  /*0d60*/  SHF.R.U64 R32, R4, R6, R5.reuse ;  /* 0x0000000604207219 */ /* 0x100fe20000001205 */
[----:B------:R-:W0:Y:S01]  /*0d70*/  LDC.64 R28, c[0x0][0x640] ;  /* 0x00019000ff1c7b82 */ /* 0x000e220000000a00 */
[----:B------:R-:W-:Y:S01]  /*0d80*/  I2FP.F32.U32 R4, R14 ;  /* 0x0000000e00047245 */ /* 0x000fe20000201000 */
[----:B------:R-:W-:Y:S01]  /*0d90*/  ULDC UR6, c[0x0][0x150] ;  /* 0x0000540000067ab9 */ /* 0x000fe20000000800 */
[----:B------:R-:W-:Y:S02]  /*0da0*/  SHF.R.U32.HI R5, RZ, R6, R5 ;  /* 0x00000006ff057219 */ /* 0x000fe40000011605 */
[----:B------:R-:W-:Y:S01]  /*0db0*/  IADD3 R17, P0, RZ, -R32, RZ ;  /* 0x80000020ff117210 */ /* 0x000fe20007f1e0ff */
[----:B------:R-:W-:Y:S01]  /*0dc0*/  FMUL R6, R4, UR6 ;  /* 0x0000000604067c20 */ /* 0x000fe20008400000 */
[----:B------:R-:W-:Y:S01]  /*0dd0*/  ULDC UR6, c[0x0][0x154] ;  /* 0x0000550000067ab9 */ /* 0x000fe20000000800 */
[----:B------:R-:W1:Y:S02]  /*0de0*/  LDC R18, c[0x0][0x618] ;  /* 0x00018600ff127b82 */ /* 0x000e640000000800 */
[----:B------:R-:W-:-:S02]  /*0df0*/  IMAD.X R19, RZ, RZ, ~R5, P0 ;  /* 0x000000ffff137224 */ /* 0x000fc400000e0e05 */
[----:B------:R-:W2:Y:S01]  /*0e00*/  F2I.U32.TRUNC.NTZ R6, R6 ;  /* 0x0000000600067305 */ /* 0x000ea2000020f000 */
[----:B------:R-:W-:-:S03]  /*0e10*/  IMAD.WIDE.U32 R4, R17, R26, R2 ;  /* 0x0000001a11047225 */ /* 0x000fc600078e0002 */
[----:B------:R-:W3:Y:S01]  /*0e20*/  LDC R15, c[0x0][0x144] ;  /* 0x00005100ff0f7b82 */ /* 0x000ee20000000800 */
[----:B------:R-:W-:-:S04]  /*0e30*/  IMAD R16, R19, R26, RZ ;  /* 0x0000001a13107224 */ /* 0x000fc800078e02ff */
[----:B------:R-:W-:-:S03]  /*0e40*/  IMAD R17, R17, R27, R16 ;  /* 0x0000001b11117224 */ /* 0x000fc600078e0210 */
[----:B------:R-:W4:Y:S01]  /*0e50*/  LDC R22, c[0x0][0x608] ;  /* 0x00018200ff167b82 */ /* 0x000f220000000800 */
[----:B------:R-:W-:Y:S01]  /*0e60*/  IMAD.IADD R17, R5, 0x1, R17 ;  /* 0x0000000105117824 */ /* 0x000fe200078e0211 */
[----:B0-----:R-:W-:Y:S01]  /*0e70*/  ISETP.NE.U32.AND P0, PT, R28, RZ, PT ;  /* 0x000000ff1c00720c */ /* 0x001fe20003f05070 */
[----:B--2---:R-:W-:-:S03]  /*0e80*/  IMAD.MOV R5, RZ, RZ, -R6 ;  /* 0x000000ffff057224 */ /* 0x004fc600078e0a06 */
[----:B------:R-:W-:Y:S02]  /*0e90*/  ISETP.NE.AND.EX P0, PT, R29, RZ, PT, P0 ;  /* 0x000000ff1d00720c */ /* 0x000fe40003f05300 */
[----:B------:R-:W0:Y:S01]  /*0ea0*/  LDC R19, c[0x0][0x658] ;  /* 0x00019600ff137b82 */ /* 0x000e220000000800 */
[-CC-:B-1----:R-:W-:Y:S02]  /*0eb0*/  SHF.R.U64 R26, R4, R18.reuse, R17.reuse ;  /* 0x00000012041a7219 */ /* 0x182fe40000001211 */
[----:B------:R-:W-:Y:S02]  /*0ec0*/  I2FP.F32.U32 R4, R21 ;  /* 0x0000001500047245 */ /* 0x000fe40000201000 */
[----:B------:R-:W-:Y:S01]  /*0ed0*/  SHF.R.U32.HI R17, RZ, R18, R17 ;  /* 0x00000012ff117219 */ /* 0x000fe20000011611 */
[----:B------:R-:W-:Y:S02]  /*0ee0*/  IMAD.MOV.U32 R18, RZ, RZ, 0x1 ;  /* 0x00000001ff127424 */ /* 0x000fe400078e00ff */
[----:B------:R-:W1:Y:S01]  /*0ef0*/  LDC R24, c[0x0][0x148] ;  /* 0x00005200ff187b82 */ /* 0x000e620000000800 */
[----:B---3--:R-:W-:-:S02]  /*0f00*/  IMAD R6, R15, R5, R14 ;  /* 0x000000050f067224 */ /* 0x008fc400078e020e */
[----:B------:R-:W-:Y:S01]  /*0f10*/  FMUL R5, R4, UR6 ;  /* 0x0000000604057c20 */ /* 0x000fe20008400000 */
[----:B------:R-:W-:-:S04]  /*0f20*/  IMAD.MOV.U32 R4, RZ, RZ, -0x1 ;  /* 0xffffffffff047424 */ /* 0x000fc800078e00ff */
[----:B------:R-:W2:Y:S01]  /*0f30*/  LDC R25, c[0x0][0x600] ;  /* 0x00018000ff197b82 */ /* 0x000ea20000000800 */
[-CC-:B----4-:R-:W-:Y:S02]  /*0f40*/  SHF.R.U64 R34, R26, R22.reuse, R17.reuse ;  /* 0x000000161a227219 */ /* 0x190fe40000001211 */
[----:B------:R-:W-:Y:S02]  /*0f50*/  SHF.R.U32.HI R14, RZ, R22, R17 ;  /* 0x00000016ff0e7219 */ /* 0x000fe40000011611 */
[----:B------:R3:W4:Y:S03]  /*0f60*/  F2I.U32.TRUNC.NTZ R22, R5 ;  /* 0x0000000500167305 */ /* 0x000726000020f000 */
[----:B------:R-:W1:Y:S01]  /*0f70*/  LDC R27, c[0x0][0x648] ;  /* 0x00019200ff1b7b82 */ /* 0x000e620000000800 */
[-C--:B0-----:R-:W-:Y:S02]  /*0f80*/  SHF.R.U64 R36, R34, R19.reuse, R14 ;  /* 0x0000001322247219 */ /* 0x081fe4000000120e */
[----:B------:R-:W-:-:S02]  /*0f90*/  SHF.L.U32 R4, R4, R19, RZ ;  /* 0x0000001304047219 */ /* 0x000fc400000006ff */
[-C--:B------:R-:W-:Y:S02]  /*0fa0*/  SHF.R.U32.HI R14, RZ, R19.reuse, R14 ;  /* 0x00000013ff0e7219 */ /* 0x080fe4000001160e */
[----:B------:R-:W-:Y:S01]  /*0fb0*/  SHF.L.U32 R18, R18, R19, RZ ;  /* 0x0000001312127219 */ /* 0x000fe200000006ff */
[----:B------:R-:W0:Y:S01]  /*0fc0*/  LDC R31, c[0x0][0x638] ;  /* 0x00018e00ff1f7b82 */ /* 0x000e220000000800 */
[----:B------:R-:W-:Y:S01]  /*0fd0*/  LOP3.LUT R19, RZ, R4, RZ, 0x33, !PT ;  /* 0x00000004ff137212 */ /* 0x000fe200078e33ff */
[----:B------:R-:W-:Y:S02]  /*0fe0*/  IMAD.MOV.U32 R4, RZ, RZ, R36 ;  /* 0x000000ffff047224 */ /* 0x000fe400078e0024 */
[----:B---3--:R-:W-:-:S04]  /*0ff0*/  IMAD.MOV.U32 R5, RZ, RZ, R14 ;  /* 0x000000ffff057224 */ /* 0x008fc800078e000e */
[----:B------:R-:W3:Y:S01]  /*1000*/  LDC R30, c[0x0][0x610] ;  /* 0x00018400ff1e7b82 */ /* 0x000ee20000000800 */
[----:B----4-:R-:W-:Y:S05]  /*1010*/  @!P0 BRA `(.L_x_12) ;  /* 0x0000000000288947 */ /* 0x010fea0003800000 */
[----:B------:R-:W4:Y:S02]  /*1020*/  LDC R17, c[0x0][0x64c] ;  /* 0x00019300ff117b82 */ /* 0x000f240000000800 */
[----:B----4-:R-:W-:-:S05]  /*1030*/  IADD3 R17, P0, R36, R17, RZ ;  /* 0x0000001124117210 */ /* 0x010fca0007f1e0ff */
        /* <DEDUP_REMOVED lines=8> */
.L_x_12:
[----:B-1----:R-:W-:Y:S01]  /*10c0*/  SHF.R.U64 R4, R4, R27, R5 ;  /* 0x0000001b04047219 */ /* 0x002fe20000001205 */
[----:B--2---:R-:W-:Y:S01]  /*10d0*/  VIADD R5, R25, 0xffffffff ;  /* 0xffffffff19057836 */ /* 0x004fe20000000000 */
[----:B------:R-:W-:Y:S01]  /*10e0*/  LOP3.LUT R19, R34, R19, RZ, 0xc0, !PT ;  /* 0x0000001322137212 */ /* 0x000fe200078ec0ff */
[----:B------:R-:W-:Y:S02]  /*10f0*/  IMAD.MOV R22, RZ, RZ, -R22 ;  /* 0x000000ffff167224 */ /* 0x000fe400078e0a16 */
[----:B------:R-:W-:Y:S01]  /*1100*/  IMAD.MOV R14, RZ, RZ, -R4 ;  /* 0x000000ffff0e7224 */ /* 0x000fe200078e0a04 */
[----:B------:R-:W-:Y:S01]  /*1110*/  LOP3.LUT R5, R26, R5, RZ, 0xc0, !PT ;  /* 0x000000051a057212 */ /* 0x000fe200078ec0ff */
[----:B------:R-:W-:Y:S02]  /*1120*/  IMAD R19, R18, R4, R19 ;  /* 0x0000000412137224 */ /* 0x000fe400078e0213 */
[----:B------:R-:W-:Y:S02]  /*1130*/  @P4 IMAD R6, R24, R22, R21 ;  /* 0x0000001618064224 */ /* 0x000fe400078e0215 */
[----:B0-----:R-:W-:-:S02]  /*1140*/  IMAD R4, R14, R31, R36 ;  /* 0x0000001f0e047224 */ /* 0x001fc400078e0224 */
[----:B---3--:R-:W-:Y:S02]  /*1150*/  IMAD R6, R19, R30, R6 ;  /* 0x0000001e13067224 */ /* 0x008fe400078e0206 */
[----:B------:R-:W-:Y:S02]  /*1160*/  IMAD R5, R4, R25, R5 ;  /* 0x0000001904057224 */ /* 0x000fe400078e0205 */
[----:B------:R-:W-:-:S03]  /*1170*/  IMAD.MOV.U32 R16, RZ, RZ, 0x1 ;  /* 0x00000001ff107424 */ /* 0x000fc600078e00ff */
[----:B------:R-:W-:Y:S02]  /*1180*/  SEL R4, R5, R6, !P4 ;  /* 0x0000000605047207 */ /* 0x000fe40006000000 */
[----:B------:R-:W-:Y:S01]  /*1190*/  SEL R6, R6, R5, !P4 ;  /* 0x0000000506067207 */ /* 0x000fe20006000000 */
[----:B------:R-:W-:-:S07]  /*11a0*/  IMAD.MOV.U32 R5, RZ, RZ, R32 ;  /* 0x000000ffff057224 */ /* 0x000fce00078e0020 */
.L_x_10:
[----:B------:R-:W-:Y:S05]  /*11b0*/  @!P2 BRA `(.L_x_13) ;  /* 0x000000440050a947 */ /* 0x000fea0003800000 */
[----:B------:R-:W-:-:S13]  /*11c0*/  ISETP.GT.U32.AND P0, PT, R33, 0x1, PT ;  /* 0x000000012100780c */ /* 0x000fda0003f04070 */
[----:B------:R-:W-:Y:S05]  /*11d0*/  @P0 EXIT ;  /* 0x000000000000094d */ /* 0x000fea0003800000 */
.L_x_14:
[----:B------:R-:W-:-:S08]  /*11e0*/  NOP ;  /* 0x0000000000007918 */ /* 0x000fd00000000000 */
[----:B------:R-:W0:Y:S02]  /*11f0*/  USETMAXREG.TRY_ALLOC.CTAPOOL UP0, 0xe8 ;  /* 0x000000e8000079c8 */ /* 0x000e240008000600 */
[----:B0-----:R-:W-:-:S13]  /*1200*/  PLOP3.LUT P0, PT, PT, PT, UP0, 0x80, 0x0 ;  /* 0x000000000000781c */ /* 0x001fda0003f0f008 */
[----:B------:R-:W-:Y:S05]  /*1210*/  @!P0 BRA `(.L_x_14) ;  /* 0xfffffffc00f08947 */ /* 0x000fea000383ffff */
[----:B------:R-:W-:-:S13]  /*1220*/  LOP3.LUT P0, RZ, R16, 0xff, RZ, 0xc0, !PT ;  /* 0x000000ff10ff7812 */ /* 0x000fda000780c0ff */
[----:B------:R-:W-:Y:S05]  /*1230*/  @!P0 EXIT ;  /* 0x000000000000894d */ /* 0x000fea0003800000 */
[----:B------:R-:W0:Y:S01]  /*1240*/  S2UR UR6, SR_CgaCtaId ;  /* 0x00000000000679c3 */ /* 0x000e220000008800 */
[----:B------:R-:W-:Y:S01]  /*1250*/  SHF.R.S32.HI R11, RZ, 0x1f, R10 ;  /* 0x0000001fff0b7819 */ /* 0x000fe2000001140a */
[----:B------:R-:W-:Y:S01]  /*1260*/  UIADD3 UR7, UR11, -0x1, URZ ;  /* 0xffffffff0b077890 */ /* 0x000fe2000fffe03f */
[----:B------:R-:W-:Y:S01]  /*1270*/  LOP3.LUT R86, R7, 0x1, RZ, 0xfc, !PT ;  /* 0x0000000107567812 */ /* 0x000fe200078efcff */
[----:B------:R-:W-:Y:S01]  /*1280*/  UMOV UR9, 0x400 ;  /* 0x0000040000097882 */ /* 0x000fe20000000000 */
[CC--:B------:R-:W-:Y:S01]  /*1290*/  LEA.HI R15, R11.reuse, R10.reuse, RZ, 0x2 ;  /* 0x0000000a0b0f7211 */ /* 0x0c0fe200078f10ff */
[----:B------:R-:W-:Y:S01]  /*12a0*/  UISETP.LT.AND UP0, UPT, UR13, 0x1, UPT ;  /* 0x000000010d00788c */ /* 0x000fe2000bf01270 */
[----:B------:R-:W-:Y:S01]  /*12b0*/  LEA.HI R16, R11, R10, RZ, 0x5 ;  /* 0x0000000a0b107211 */ /* 0x000fe200078f28ff */
[----:B------:R-:W-:Y:S01]  /*12c0*/  USHF.L.U32 UR22, UR13, 0x1, URZ ;  /* 0x000000010d167899 */ /* 0x000fe2000800063f */
[--C-:B------:R-:W-:Y:S01]  /*12d0*/  SHF.R.S32.HI R14, RZ, 0x2, R15.reuse ;  /* 0x00000002ff0e7819 */ /* 0x100fe2000001140f */
[----:B------:R-:W-:Y:S01]  /*12e0*/  USEL UR10, UR13, 0x1, UP0 ;  /* 0x000000010d0a7887 */ /* 0x000fe20008000000 */
[----:B------:R-:W-:Y:S01]  /*12f0*/  SHF.R.S32.HI R17, RZ, 0x1f, R15 ;  /* 0x0000001fff117819 */ /* 0x000fe2000001140f */
[----:B------:R-:W-:Y:S01]  /*1300*/  UISETP.NE.AND UP0, UPT, UR7, URZ, UPT ;  /* 0x0000003f0700728c */ /* 0x000fe2000bf05270 */
[----:B------:R-:W-:Y:S01]  /*1310*/  LOP3.LUT R11, R15, 0xfffffffc, RZ, 0xc0, !PT ;  /* 0xfffffffc0f0b7812 */ /* 0x000fe200078ec0ff */
[----:B------:R-:W-:Y:S01]  /*1320*/  UIADD3 UR10, -UR10, UR13, URZ ;  /* 0x0000000d0a0a7290 */ /* 0x000fe2000fffe13f */
[----:B------:R-:W-:Y:S01]  /*1330*/  LEA.HI R17, R17, R14, RZ, 0x3 ;  /* 0x0000000e11117211 */ /* 0x000fe200078f18ff */
[----:B------:R-:W-:-:S02]  /*1340*/  USEL UR16, URZ, 0x1, UP0 ;  /* 0x000000013f107887 */ /* 0x000fc40008000000 */
[----:B------:R-:W-:Y:S01]  /*1350*/  IMAD.IADD R18, R10, 0x1, -R11 ;  /* 0x000000010a127824 */ /* 0x000fe200078e0a0b */
[----:B------:R-:W-:-:S03]  /*1360*/  LOP3.LUT R17, R17, 0xfffffff8, RZ, 0xc0, !PT ;  /* 0xfffffff811117812 */ /* 0x000fc600078ec0ff */
[----:B------:R-:W-:Y:S01]  /*1370*/  IMAD.U32 R87, RZ, RZ, UR16 ;  /* 0x00000010ff577e24 */ /* 0x000fe2000f8e00ff */
[----:B0-----:R-:W-:Y:S01]  /*1380*/  ULEA UR9, UR6, UR9, 0x18 ;  /* 0x0000000906097291 */ /* 0x001fe2000f8ec03f */
[----:B------:R-:W-:Y:S01]  /*1390*/  IMAD.IADD R14, R14, 0x1, -R17 ;  /* 0x000000010e0e7824 */ /* 0x000fe200078e0a11 */
[----:B------:R-:W-:Y:S01]  /*13a0*/  USHF.L.U32 UR6, UR7, 0x3, URZ ;  /* 0x0000000307067899 */ /* 0x000fe2000800063f */
[----:B------:R-:W-:Y:S01]  /*13b0*/  SHF.R.S32.HI R17, RZ, 0x5, R16 ;  /* 0x00000005ff117819 */ /* 0x000fe20000011410 */
[----:B------:R-:W-:Y:S02]  /*13c0*/  UIADD3 UR7, UR9, 0x180, URZ ;  /* 0x0000018009077890 */ /* 0x000fe4000fffe03f */
[----:B------:R-:W-:Y:S01]  /*13d0*/  ULOP3.LUT UR6, UR6, 0x8, URZ, 0xc0, !UPT ;  /* 0x0000000806067892 */ /* 0x000fe2000f8ec03f */
[--C-:B------:R-:W-:Y:S01]  /*13e0*/  SHF.R.S32.HI R15, RZ, 0x1f, R14.reuse ;  /* 0x0000001fff0f7819 */ /* 0x100fe2000001140e */
[----:B------:R-:W-:Y:S01]  /*13f0*/  UIADD3 UR8, UR9, 0xe180, URZ ;  /* 0x0000e18009087890 */ /* 0x000fe2000fffe03f */
[----:B------:R-:W-:Y:S01]  /*1400*/  IMAD R19, R17, -0x10, -R14 ;  /* 0xfffffff011137824 */ /* 0x000fe200078e0a0e */
[----:B------:R-:W-:-:S02]  /*1410*/  USHF.R.U32.HI UR7, URZ, 0x4, UR7 ;  /* 0x000000043f077899 */ /* 0x000fc40008011607 */
[----:B------:R-:W-:Y:S01]  /*1420*/  USHF.R.U32.HI UR8, URZ, 0x4, UR8 ;  /* 0x000000043f087899 */ /* 0x000fe20008011608 */
[----:B------:R-:W-:Y:S01]  /*1430*/  IMAD.WIDE R10, R17, 0x10, R14 ;  /* 0x00000010110a7825 */ /* 0x000fe200078e020e */
[----:B------:R-:W-:Y:S02]  /*1440*/  ULOP3.LUT UR24, UR6, 0x8, URZ, 0x3c, !UPT ;  /* 0x0000000806187892 */ /* 0x000fe4000f8e3c3f */
[----:B------:R-:W-:Y:S02]  /*1450*/  ULOP3.LUT UR12, UR6, 0x18, URZ, 0x3c, !UPT ;  /* 0x00000018060c7892 */ /* 0x000fe4000f8e3c3f */
[----:B------:R-:W-:Y:S01]  /*1460*/  UIADD3 UR23, UR9, 0x80, URZ ;  /* 0x0000008009177890 */ /* 0x000fe2000fffe03f */
[----:B------:R-:W-:Y:S01]  /*1470*/  ULDC UR6, c[0x0][0x284] ;  /* 0x0000a10000067ab9 */ /* 0x000fe20000000800 */
[----:B------:R-:W-:Y:S01]  /*1480*/  ULOP3.LUT UR7, UR7, 0x3fff, URZ, 0xc0, !UPT ;  /* 0x00003fff07077892 */ /* 0x000fe2000f8ec03f */
[----:B------:R-:W-:Y:S01]  /*1490*/  VIADD R19, R19, UR6 ;  /* 0x0000000613137c36 */ /* 0x000fe20008000000 */
[----:B------:R-:W-:-:S02]  /*14a0*/  ULOP3.LUT UR8, UR8, 0x3fff, URZ, 0xc0, !UPT ;  /* 0x00003fff08087892 */ /* 0x000fc4000f8ec03f */
[----:B------:R-:W-:Y:S02]  /*14b0*/  ULEA UR11, UR11, UR23, 0x3 ;  /* 0x000000170b0b7291 */ /* 0x000fe4000f8e183f */
[----:B------:R-:W-:Y:S02]  /*14c0*/  ULOP3.LUT UR14, UR7, 0x10000, URZ, 0xfc, !UPT ;  /* 0x00010000070e7892 */ /* 0x000fe4000f8efc3f */
[----:B------:R-:W-:-:S12]  /*14d0*/  ULOP3.LUT UR15, UR8, 0x10000, URZ, 0xfc, !UPT ;  /* 0x00010000080f7892 */ /* 0x000fd8000f8efc3f */
.L_x_105:
[----:B------:R-:W-:Y:S01]  /*14e0*/  SHF.L.U32 R14, R87, 0x1f, RZ ;  /* 0x0000001f570e7819 */ /* 0x000fe200000006ff */
[----:B------:R-:W0:Y:S01]  /*14f0*/  LDC R15, c[0x0][0x28c] ;  /* 0x0000a300ff0f7b82 */ /* 0x000e220000000800 */
[----:B------:R-:W-:Y:S01]  /*1500*/  UMOV UR6, URZ ;  /* 0x0000003f00067c82 */ /* 0x000fe20008000000 */
[----:B------:R-:W-:Y:S01]  /*1510*/  UMOV UR25, UR5 ;  /* 0x0000000500197c82 */ /* 0x000fe20008000000 */
[----:B-1----:R-:W1:Y:S01]  /*1520*/  SYNCS.PHASECHK.TRANS64.TRYWAIT P0, [UR11+-0x8], R14 ;  /* 0xfffff80eff0075a7 */ /* 0x002e62000800014b */
[----:B0-----:R-:W-:Y:S01]  /*1530*/  ISETP.GE.AND P1, PT, R15, 0x1, PT ;  /* 0x000000010f00780c */ /* 0x001fe20003f26270 */
[----:B-1234-:R-:W-:-:S12]  /*1540*/  @!P0 BRA `(.L_x_15) ;  /* 0x0000005000bc8947 */ /* 0x01efd80003800000 */
.L_x_130:
[----:B------:R-:W-:Y:S01]  /*1550*/  UMOV UR7, URZ ;  /* 0x0000003f00077c82 */ /* 0x000fe20008000000 */
[----:B------:R-:W-:Y:S01]  /*1560*/  UMOV UR8, URZ ;  /* 0x0000003f00087c82 */ /* 0x000fe20008000000 */
[----:B------:R-:W-:Y:S02]  /*1570*/  CS2R R22, SRZ ;  /* 0x0000000000167805 */ /* 0x000fe4000001ff00 */
[----:B------:R-:W-:Y:S02]  /*1580*/  CS2R R56, SRZ ;  /* 0x0000000000387805 */ /* 0x000fe4000001ff00 */
[----:B------:R-:W-:Y:S02]  /*1590*/  CS2R R58, SRZ ;  /* 0x00000000003a7805 */ /* 0x000fe4000001ff00 */
[----:B------:R-:W-:Y:S02]  /*15a0*/  CS2R R60, SRZ ;  /* 0x00000000003c7805 */ /* 0x000fe4000001ff00 */
[----:B------:R-:W-:-:S02]  /*15b0*/  CS2R R62, SRZ ;  /* 0x00000000003e7805 */ /* 0x000fc4000001ff00 */
[----:B------:R-:W-:Y:S02]  /*15c0*/  CS2R R64, SRZ ;  /* 0x0000000000407805 */ /* 0x000fe4000001ff00 */
        /* <DEDUP_REMOVED lines=9> */
[----:B------:R-:W-:Y:S01]  /*1660*/  CS2R R84, SRZ ;  /* 0x0000000000547805 */ /* 0x000fe2000001ff00 */
[----:B------:R-:W-:Y:S01]  /*1670*/  IMAD.U32 R17, RZ, RZ, UR4 ;  /* 0x00000004ff117e24 */ /* 0x000fe2000f8e00ff */
        /* <DEDUP_REMOVED lines=15> */
[----:B------:R-:W-:Y:S01]  /*1770*/  CS2R R54, SRZ ;  /* 0x0000000000367805 */ /* 0x000fe2000001ff00 */
[----:B------:R-:W-:Y:S06]  /*1780*/  @!P1 BRA `(.L_x_16) ;  /* 0x0000000400889947 */ /* 0x000fec0003800000 */
[----:B------:R-:W-:-:S13]  /*1790*/  ISETP.NE.AND P1, PT, R86, 0x3, PT ;  /* 0x000000035600780c */ /* 0x000fda0003f25270 */
[----:B------:R-:W-:Y:S05]  /*17a0*/  @!P1 BRA `(.L_x_17) ;  /* 0x0000000000049947 */ /* 0x000fea0003800000 */
[----:B------:R-:W-:Y:S01]  /*17b0*/  BPT.TRAP 0x1 ;  /* 0x000000040000795c */ /* 0x000fe20000300000 */
.L_x_17:
[----:B------:R-:W-:Y:S01]  /*17c0*/  ULEA UR6, UR5, UR9, 0x3 ;  /* 0x0000000905067291 */ /* 0x000fe2000f8e183f */
[----:B0-----:R-:W-:-:S05]  /*17d0*/  IMAD.U32 R14, RZ, RZ, UR4 ;  /* 0x00000004ff0e7e24 */ /* 0x001fca000f8e00ff */
[----:B------:R-:W-:-:S04]  /*17e0*/  SHF.L.U32 R14, R14, 0x1f, RZ ;  /* 0x0000001f0e0e7819 */ /* 0x000fc800000006ff */
[----:B------:R0:W1:Y:S01]  /*17f0*/  SYNCS.PHASECHK.TRANS64.TRYWAIT P0, [UR6], R14 ;  /* 0x0000000eff0075a7 */ /* 0x0000620008000146 */
[----:B------:R-:W-:Y:S05]  /*1800*/  @!P1 BRA `(.L_x_18) ;  /* 0x0000000000049947 */ /* 0x000fea0003800000 */
[----:B------:R-:W-:Y:S01]  /*1810*/  BPT.TRAP 0x1 ;  /* 0x000000040000795c */ /* 0x000fe20000300000 */
.L_x_18:
[----:B-1----:R-:W-:Y:S05]  /*1820*/  @P0 BRA `(.L_x_19) ;  /* 0x0000000000080947 */ /* 0x002fea0003800000 */
[----:B------:R-:W1:Y:S02]  /*1830*/  SYNCS.PHASECHK.TRANS64.TRYWAIT P0, [UR6], R14 ;  /* 0x0000000eff0075a7 */ /* 0x000e640008000146 */
[----:B-1----:R-:W-:Y:S05]  /*1840*/  @!P0 BRA `(.L_x_20) ;  /* 0x0000005000148947 */ /* 0x002fea0003800000 */
.L_x_19:
[----:B------:R-:W-:Y:S01]  /*1850*/  ULEA UR6, UR5, UR14, 0x9 ;  /* 0x0000000e05067291 */ /* 0x000fe2000f8e483f */
[----:B------:R-:W-:Y:S01]  /*1860*/  WARPGROUP.ARRIVE ;  /* 0x00000000000079c5 */ /* 0x000fe20000000000 */
[----:B------:R-:W-:Y:S01]  /*1870*/  ULEA UR7, UR5, UR15, 0x9 ;  /* 0x0000000f05077291 */ /* 0x000fe2000f8e483f */
[----:B------:R-:W-:Y:S01]  /*1880*/  CS2R R22, SRZ ;  /* 0x0000000000167805 */ /* 0x000fe2000001ff00 */
[----:B------:R-:W-:Y:S01]  /*1890*/  UMOV UR17, 0x40000040 ;  /* 0x4000004000117882 */ /* 0x000fe20000000000 */
[----:B------:R-:W-:Y:S01]  /*18a0*/  UMOV UR19, 0x40000040 ;  /* 0x4000004000137882 */ /* 0x000fe20000000000 */
[----:B------:R-:W-:Y:S01]  /*18b0*/  CS2R R56, SRZ ;  /* 0x0000000000387805 */ /* 0x000fe2000001ff00 */
[----:B------:R-:W-:Y:S01]  /*18c0*/  UMOV UR16, UR6 ;  /* 0x0000000600107c82 */ /* 0x000fe20008000000 */
[----:B------:R-:W-:Y:S01]  /*18d0*/  CS2R R58, SRZ ;  /* 0x00000000003a7805 */ /* 0x000fe2000001ff00 */
[----:B------:R-:W-:Y:S01]  /*18e0*/  UMOV UR18, UR7 ;  /* 0x0000000700127c82 */ /* 0x000fe20008000000 */
[----:B------:R-:W-:Y:S01]  /*18f0*/  CS2R R60, SRZ ;  /* 0x00000000003c7805 */ /* 0x000fe2000001ff00 */
[----:B------:R-:W-:Y:S01]  /*1900*/  QGMMA.64x64x32.F32.E4M3.E4M3 R24, gdesc[UR16], RZ, !UPT ;  /* 0x00e00000101879f3 */ /* 0x000fe2000c7008ff */
[----:B------:R-:W-:Y:S01]  /*1910*/  UIADD3 UR16, UR6, 0x2, URZ ;  /* 0x0000000206107890 */ /* 0x000fe2000fffe03f */
[----:B------:R-:W-:Y:S01]  /*1920*/  CS2R R62, SRZ ;  /* 0x00000000003e7805 */ /* 0x000fe2000001ff00 */
[----:B------:R-:W-:Y:S01]  /*1930*/  UIADD3 UR18, UR7, 0x2, URZ ;  /* 0x0000000207127890 */ /* 0x000fe2000fffe03f */
[----:B------:R-:W-:Y:S01]  /*1940*/  CS2R R64, SRZ ;  /* 0x0000000000407805 */ /* 0x000fe2000001ff00 */
[----:B------:R-:W-:Y:S01]  /*1950*/  UMOV UR17, 0x40000040 ;  /* 0x4000004000117882 */ /* 0x000fe20000000000 */
[----:B------:R-:W-:Y:S01]  /*1960*/  UMOV UR19, 0x40000040 ;  /* 0x4000004000137882 */ /* 0x000fe20000000000 */
        /* <DEDUP_REMOVED lines=10> */
[----:B------:R-:W-:Y:S01]  /*1a10*/  QGMMA.64x64x32.F32.E4M3.E4M3 R24, gdesc[UR16], R24 ;  /* 0x00e00000101879f3 */ /* 0x000fe20008700818 */
[----:B------:R-:W-:Y:S02]  /*1a20*/  UIADD3 UR16, UR6, 0x4, URZ ;  /* 0x0000000406107890 */ /* 0x000fe4000fffe03f */
[----:B------:R-:W-:Y:S01]  /*1a30*/  UIADD3 UR18, UR7, 0x4, URZ ;  /* 0x0000000407127890 */ /* 0x000fe2000fffe03f */
[----:B------:R-:W-:Y:S01]  /*1a40*/  UMOV UR17, 0x40000040 ;  /* 0x4000004000117882 */ /* 0x000fe20000000000 */
[----:B------:R-:W-:-:S07]  /*1a50*/  UMOV UR19, 0x40000040 ;  /* 0x4000004000137882 */ /* 0x000fce0000000000 */
[----:B------:R-:W-:Y:S01]  /*1a60*/  QGMMA.64x64x32.F32.E4M3.E4M3 R24, gdesc[UR16], R24 ;  /* 0x00e00000101879f3 */ /* 0x000fe20008700818 */
[----:B------:R-:W-:Y:S02]  /*1a70*/  UIADD3 UR18, UR7, 0x6, URZ ;  /* 0x0000000607127890 */ /* 0x000fe4000fffe03f */
[----:B------:R-:W-:Y:S01]  /*1a80*/  UIADD3 UR16, UR6, 0x6, URZ ;  /* 0x0000000606107890 */ /* 0x000fe2000fffe03f */
[----:B------:R-:W-:Y:S01]  /*1a90*/  ULDC UR7, c[0x0][0x50c] ;  /* 0x0001430000077ab9 */ /* 0x000fe20000000800 */
[----:B------:R-:W-:Y:S01]  /*1aa0*/  UMOV UR17, 0x40000040 ;  /* 0x4000004000117882 */ /* 0x000fe20000000000 */
[----:B------:R-:W-:Y:S01]  /*1ab0*/  UISETP.NE.AND UP0, UPT, UR7, 0x4, UPT ;  /* 0x000000040700788c */ /* 0x000fe2000bf05270 */
[----:B------:R-:W-:Y:S01]  /*1ac0*/  UMOV UR19, 0x40000040 ;  /* 0x4000004000137882 */ /* 0x000fe20000000000 */
[----:B------:R-:W-:Y:S02]  /*1ad0*/  UMOV UR6, 0x4 ;  /* 0x0000000400067882 */ /* 0x000fe40000000000 */
[----:B------:R-:W-:-:S06]  /*1ae0*/  USEL UR7, URZ, 0x1, UP0 ;  /* 0x000000013f077887 */ /* 0x000fcc0008000000 */
[----:B------:R-:W-:Y:S01]  /*1af0*/  ISETP.NE.AND P0, PT, RZ, UR7, PT ;  /* 0x00000007ff007c0c */ /* 0x000fe2000bf05270 */
[----:B------:R-:W-:-:S12]  /*1b00*/  QGMMA.64x64x32.F32.E4M3.E4M3 R24, gdesc[UR16], R24, gsb0 ;  /* 0x00e00000101879f3 */ /* 0x000fd80008000818 */
[----:B------:R-:W-:Y:S05]  /*1b10*/  @!P0 BRA `(.L_x_21) ;  /* 0x0000000000888947 */ /* 0x000fea0003800000 */
[----:B------:R-:W-:Y:S02]  /*1b20*/  WARPGROUP.DEPBAR.LE gsb0, 0x0 ;  /* 0x00008000000079c5 */ /* 0x000fe40000010000 */
[----:B------:R-:W-:-:S01]  /*1b30*/  FADD R85, RZ, R24 ;  /* 0x00000018ff557221 */ /* 0x000fc20000000000 */
[----:B------:R-:W-:Y:S01]  /*1b40*/  FADD R84, RZ, R25 ;  /* 0x00000019ff547221 */ /* 0x000fe20000000000 */
        /* <DEDUP_REMOVED lines=30> */
[----:B------:R-:W-:-:S06]  /*1d30*/  UMOV UR6, URZ ;  /* 0x0000003f00067c82 */ /* 0x000fcc0008000000 */
.L_x_21:
[----:B------:R-:W-:-:S04]  /*1d40*/  UIADD3 UR25, UR5, 0x1, URZ ;  /* 0x0000000105197890 */ /* 0x000fc8000fffe03f */
[----:B------:R-:W-:-:S04]  /*1d50*/  UISETP.NE.AND UP0, UPT, UR25, 0x7, UPT ;  /* 0x000000071900788c */ /* 0x000fc8000bf05270 */
[----:B------:R-:W-:Y:S02]  /*1d60*/  USEL UR8, URZ, 0x1, UP0 ;  /* 0x000000013f087887 */ /* 0x000fe40008000000 */
[----:B------:R-:W-:Y:S02]  /*1d70*/  USEL UR25, UR25, URZ, UP0 ;  /* 0x0000003f19197287 */ /* 0x000fe40008000000 */
[----:B------:R-:W-:-:S06]  /*1d80*/  ULOP3.LUT UR8, UR4, UR8, URZ, 0x3c, !UPT ;  /* 0x0000000804087292 */ /* 0x000fcc000f8e3c3f */
[----:B------:R-:W-:Y:S01]  /*1d90*/  IMAD.U32 R17, RZ, RZ, UR8 ;  /* 0x00000008ff117e24 */ /* 0x000fe2000f8e00ff */
[----:B------:R-:W-:-:S06]  /*1da0*/  UMOV UR8, 0x1 ;  /* 0x0000000100087882 */ /* 0x000fcc0000000000 */
.L_x_16:
[----:B------:R-:W-:-:S06]  /*1db0*/  UISETP.GE.AND UP0, UPT, UR10, 0x1, UPT ;  /* 0x000000010a00788c */ /* 0x000fcc000bf06270 */
[----:B------:R-:W-:-:S13]  /*1dc0*/  PLOP3.LUT P0, PT, PT, PT, UP0, 0x80, 0x0 ;  /* 0x000000000000781c */ /* 0x000fda0003f0f008 */
[----:B------:R-:W-:Y:S05]  /*1dd0*/  @!P0 BRA `(.L_x_22) ;  /* 0x0000000400948947 */ /* 0x000fea0003800000 */
[----:B01----:R-:W-:Y:S01]  /*1de0*/  IMAD.U32 R14, RZ, RZ, UR10 ;  /* 0x0000000aff0e7e24 */ /* 0x003fe2000f8e00ff */
[----:B------:R-:W-:Y:S01]  /*1df0*/  UMOV UR26, UR5 ;  /* 0x00000005001a7c82 */ /* 0x000fe20008000000 */
[----:B------:R-:W-:-:S05]  /*1e00*/  ULDC UR27, c[0x0][0x50c] ;  /* 0x00014300001b7ab9 */ /* 0x000fca0000000800 */
.L_x_30:
[----:B------:R-:W-:-:S13]  /*1e10*/  ISETP.NE.AND P1, PT, R86, 0x3, PT ;  /* 0x000000035600780c */ /* 0x000fda0003f25270 */
[----:B01----:R-:W-:Y:S05]  /*1e20*/  @!P1 BRA `(.L_x_23) ;  /* 0x0000000000049947 */ /* 0x003fea0003800000 */
[----:B------:R-:W-:Y:S01]  /*1e30*/  BPT.TRAP 0x1 ;  /* 0x000000040000795c */ /* 0x000fe20000300000 */
.L_x_23:
[----:B------:R-:W-:Y:S01]  /*1e40*/  ULEA UR16, UR25, UR9, 0x3 ;  /* 0x0000000919107291 */ /* 0x000fe2000f8e183f */
[----:B------:R-:W-:-:S08]  /*1e50*/  SHF.L.U32 R15, R17, 0x1f, RZ ;  /* 0x0000001f110f7819 */ /* 0x000fd000000006ff */
[----:B------:R0:W1:Y:S01]  /*1e60*/  SYNCS.PHASECHK.TRANS64.TRYWAIT P0, [UR16], R15 ;  /* 0x0000000fff0075a7 */ /* 0x0000620008000150 */
[----:B------:R-:W-:Y:S05]  /*1e70*/  @!P1 BRA `(.L_x_24) ;  /* 0x0000000000049947 */ /* 0x000fea0003800000 */
[----:B------:R-:W-:Y:S01]  /*1e80*/  BPT.TRAP 0x1 ;  /* 0x000000040000795c */ /* 0x000fe20000300000 */
.L_x_24:
[----:B-1----:R-:W-:Y:S05]  /*1e90*/  @P0 BRA `(.L_x_25) ;  /* 0x0000000000080947 */ /* 0x002fea0003800000 */
[----:B------:R-:W1:Y:S02]  /*1ea0*/  SYNCS.PHASECHK.TRANS64.TRYWAIT P0, [UR16], R15 ;  /* 0x0000000fff0075a7 */ /* 0x000e640008000150 */
[----:B-1----:R-:W-:Y:S05]  /*1eb0*/  @!P0 BRA `(.L_x_26) ;  /* 0x0000004800908947 */ /* 0x002fea0003800000 */
.L_x_25:
[----:B------:R-:W-:Y:S01]  /*1ec0*/  UISETP.NE.AND UP0, UPT, UR7, URZ, UPT ;  /* 0x0000003f0700728c */ /* 0x000fe2000bf05270 */
[----:B------:R-:W-:Y:S01]  /*1ed0*/  WARPGROUP.ARRIVE ;  /* 0x00000000000079c5 */ /* 0x000fe20000000000 */
[----:B------:R-:W-:Y:S02]  /*1ee0*/  ULEA UR7, UR25, UR14, 0x9 ;  /* 0x0000000e19077291 */ /* 0x000fe4000f8e483f */
[----:B------:R-:W-:Y:S01]  /*1ef0*/  USEL UR8, UR8, URZ, !UP0 ;  /* 0x0000003f08087287 */ /* 0x000fe2000c000000 */
[----:B------:R-:W-:Y:S01]  /*1f00*/  UMOV UR17, 0x40000040 ;  /* 0x4000004000117882 */ /* 0x000fe20000000000 */
[----:B------:R-:W-:Y:S02]  /*1f10*/  UMOV UR19, 0x40000040 ;  /* 0x4000004000137882 */ /* 0x000fe40000000000 */
[----:B------:R-:W-:Y:S02]  /*1f20*/  UISETP.NE.U32.AND UP0, UPT, UR8, URZ, UPT ;  /* 0x0000003f0800728c */ /* 0x000fe4000bf05070 */
[----:B------:R-:W-:Y:S01]  /*1f30*/  ULEA UR8, UR25, UR15, 0x9 ;  /* 0x0000000f19087291 */ /* 0x000fe2000f8e483f */
[----:B------:R-:W-:Y:S01]  /*1f40*/  UMOV UR16, UR7 ;  /* 0x0000000700107c82 */ /* 0x000fe20008000000 */
[----:B------:R-:W-:-:S05]  /*1f50*/  UIADD3 UR6, UR6, 0x4, URZ ;  /* 0x0000000406067890 */ /* 0x000fca000fffe03f */
[----:B------:R-:W-:Y:S02]  /*1f60*/  UMOV UR18, UR8 ;  /* 0x0000000800127c82 */ /* 0x000fe40008000000 */
[----:B------:R-:W-:Y:S01]  /*1f70*/  QGMMA.64x64x32.F32.E4M3.E4M3 R24, gdesc[UR16], R24, UP0 ;  /* 0x00e00000101879f3 */ /* 0x000fe2000bf00818 */
[----:B------:R-:W-:Y:S02]  /*1f80*/  UIADD3 UR16, UR7, 0x2, URZ ;  /* 0x0000000207107890 */ /* 0x000fe4000fffe03f */
[----:B------:R-:W-:Y:S01]  /*1f90*/  UIADD3 UR18, UR8, 0x2, URZ ;  /* 0x0000000208127890 */ /* 0x000fe2000fffe03f */
[----:B------:R-:W-:Y:S01]  /*1fa0*/  UMOV UR17, 0x40000040 ;  /* 0x4000004000117882 */ /* 0x000fe20000000000 */
[----:B------:R-:W-:Y:S01]  /*1fb0*/  UMOV UR19, 0x40000040 ;  /* 0x4000004000137882 */ /* 0x000fe20000000000 */
[----:B------:R-:W-:-:S06]  /*1fc0*/  UISETP.NE.AND UP0, UPT, UR6, UR27, UPT ;  /* 0x0000001b0600728c */ /* 0x000fcc000bf05270 */
        /* <DEDUP_REMOVED lines=8> */
[----:B------:R-:W-:Y:S01]  /*2050*/  UMOV UR17, 0x40000040 ;  /* 0x4000004000117882 */ /* 0x000fe20000000000 */
[----:B------:R-:W-:Y:S01]  /*2060*/  UMOV UR19, 0x40000040 ;  /* 0x4000004000137882 */ /* 0x000fe20000000000 */
[----:B------:R-:W-:-:S06]  /*2070*/  USEL UR7, URZ, 0x1, UP0 ;  /* 0x000000013f077887 */ /* 0x000fcc0008000000 */
[----:B------:R-:W-:Y:S01]  /*2080*/  ISETP.NE.AND P0, PT, RZ, UR7, PT ;  /* 0x00000007ff007c0c */ /* 0x000fe2000bf05270 */
[----:B------:R-:W-:Y:S03]  /*2090*/  QGMMA.64x64x32.F32.E4M3.E4M3 R24, gdesc[UR16], R24, gsb0 ;  /* 0x00e00000101879f3 */ /* 0x000fe60008000818 */
[----:B------:R-:W-:-:S09]  /*20a0*/  WARPGROUP.DEPBAR.LE gsb0, 0x1 ;  /* 0x00008000000079c5 */ /* 0x000fd20000010100 */
[----:B------:R-:W-:Y:S05]  /*20b0*/  @!P0 BRA `(.L_x_27) ;  /* 0x0000000000888947 */ /* 0x000fea0003800000 */
[----:B------:R-:W-:Y:S02]  /*20c0*/  WARPGROUP.DEPBAR.LE gsb0, 0x0 ;  /* 0x00008000000079c5 */ /* 0x000fe40000010000 */
[----:B------:R-:W-:-:S01]  /*20d0*/  FADD R85, R24, R85 ;  /* 0x0000005518557221 */ /* 0x000fc20000000000 */
[----:B------:R-:W-:Y:S01]  /*20e0*/  FADD R84, R25, R84 ;  /* 0x0000005419547221 */ /* 0x000fe20000000000 */
        /* <DEDUP_REMOVED lines=30> */
[----:B------:R-:W-:-:S06]  /*22d0*/  UMOV UR6, URZ ;  /* 0x0000003f00067c82 */ /* 0x000fcc0008000000 */
.L_x_27:
[----:B------:R-:W-:Y:S05]  /*22e0*/  @!P1 BRA `(.L_x_28) ;  /* 0x0000000000049947 */ /* 0x000fea0003800000 */
[----:B------:R-:W-:Y:S01]  /*22f0*/  BPT.TRAP 0x1 ;  /* 0x000000040000795c */ /* 0x000fe20000300000 */
.L_x_28:
[----:B------:R-:W-:Y:S01]  /*2300*/  ULEA UR8, UR26, UR9, 0x3 ;  /* 0x000000091a087291 */ /* 0x000fe2000f8e183f */
[----:B------:R-:W-:-:S03]  /*2310*/  ISETP.GT.U32.AND P0, PT, R7, 0x1, PT ;  /* 0x000000010700780c */ /* 0x000fc60003f04070 */
[----:B------:R-:W-:-:S04]  /*2320*/  UIADD3 UR8, UR8, 0x38, URZ ;  /* 0x0000003808087890 */ /* 0x000fc8000fffe03f */
[----:B------:R-:W-:-:S09]  /*2330*/  UPRMT UR8, URZ, 0x654, UR8 ;  /* 0x000006543f087896 */ /* 0x000fd20008000008 */
[----:B------:R-:W-:Y:S01]  /*2340*/  SYNCS.ARRIVE.TRANS64.RED.A1T0 RZ, [UR8], RZ ;  /* 0x000000ffffff79a7 */ /* 0x000fe20008100408 */
[----:B------:R-:W-:Y:S05]  /*2350*/  @P0 BRA `(.L_x_29) ;  /* 0x0000000000040947 */ /* 0x000fea0003800000 */
[----:B------:R-:W-:Y:S01]  /*2360*/  BPT.TRAP 0x1 ;  /* 0x000000040000795c */ /* 0x000fe20000300000 */
.L_x_29:
[----:B------:R-:W-:Y:S01]  /*2370*/  UIADD3 UR25, UR25, 0x1, URZ ;  /* 0x0000000119197890 */ /* 0x000fe2000fffe03f */
[C---:B------:R-:W-:Y:S01]  /*2380*/  ISETP.GT.AND P0, PT, R14.reuse, 0x1, PT ;  /* 0x000000010e00780c */ /* 0x040fe20003f04270 */
[----:B------:R-:W-:Y:S01]  /*2390*/  UIADD3 UR26, UR26, 0x1, URZ ;  /* 0x000000011a1a7890 */ /* 0x000fe2000fffe03f */
[----:B------:R-:W-:Y:S01]  /*23a0*/  VIADD R14, R14, 0xffffffff ;  /* 0xffffffff0e0e7836 */ /* 0x000fe20000000000 */
[----:B------:R-:W-:Y:S02]  /*23b0*/  UISETP.NE.AND UP0, UPT, UR25, 0x7, UPT ;  /* 0x000000071900788c */ /* 0x000fe4000bf05270 */
[----:B------:R-:W-:Y:S02]  /*23c0*/  UISETP.NE.AND UP1, UPT, UR26, 0x7, UPT ;  /* 0x000000071a00788c */ /* 0x000fe4000bf25270 */
[----:B------:R-:W-:Y:S02]  /*23d0*/  USEL UR8, URZ, 0x1, UP0 ;  /* 0x000000013f087887 */ /* 0x000fe40008000000 */
[----:B------:R-:W-:-:S02]  /*23e0*/  USEL UR25, UR25, URZ, UP0 ;  /* 0x0000003f19197287 */ /* 0x000fc40008000000 */
[----:B------:R-:W-:Y:S02]  /*23f0*/  USEL UR26, UR26, URZ, UP1 ;  /* 0x0000003f1a1a7287 */ /* 0x000fe40008800000 */
[----:B------:R-:W-:Y:S01]  /*2400*/  LOP3.LUT R17, R17, UR8, RZ, 0x3c, !PT ;  /* 0x0000000811117c12 */ /* 0x000fe2000f8e3cff */
[----:B------:R-:W-:Y:S01]  /*2410*/  UMOV UR8, 0x1 ;  /* 0x0000000100087882 */ /* 0x000fe20000000000 */
[----:B------:R-:W-:Y:S08]  /*2420*/  @P0 BRA `(.L_x_30) ;  /* 0xfffffff800780947 */ /* 0x000ff0000383ffff */
.L_x_22:
[----:B------:R-:W-:Y:S01]  /*2430*/  UISETP.NE.AND UP0, UPT, UR6, URZ, UPT ;  /* 0x0000003f0600728c */ /* 0x000fe2000bf05270 */
[----:B01----:R-:W0:Y:S01]  /*2440*/  LDC R14, c[0x0][0x28c] ;  /* 0x0000a300ff0e7b82 */ /* 0x003e220000000800 */
[----:B------:R-:W-:Y:S02]  /*2450*/  IMAD.U32 R15, RZ, RZ, UR24 ;  /* 0x00000018ff0f7e24 */ /* 0x000fe4000f8e00ff */
[----:B------:R-:W-:-:S06]  /*2460*/  USEL UR6, URZ, 0x1, !UP0 ;  /* 0x000000013f067887 */ /* 0x000fcc000c000000 */
[----:B------:R-:W-:-:S13]  /*2470*/  ISETP.NE.AND P0, PT, RZ, UR6, PT ;  /* 0x00000006ff007c0c */ /* 0x000fda000bf05270 */
[----:B------:R-:W-:Y:S05]  /*2480*/  @!P0 BRA `(.L_x_31) ;  /* 0x0000000000848947 */ /* 0x000fea0003800000 */
[----:B------:R-:W-:Y:S02]  /*2490*/  WARPGROUP.DEPBAR.LE gsb0, 0x0 ;  /* 0x00008000000079c5 */ /* 0x000fe40000010000 */
[----:B------:R-:W-:Y:S01]  /*24a0*/  FADD R85, R24, R85 ;  /* 0x0000005518557221 */ /* 0x000fe20000000000 */
        /* <DEDUP_REMOVED lines=30> */
[----:B------:R-:W-:-:S07]  /*2690*/  FADD R22, R22, R55 ;  /* 0x0000003716167221 */ /* 0x000fce0000000000 */
.L_x_31:
[----:B0-----:R-:W-:Y:S01]  /*26a0*/  ISETP.GE.AND P0, PT, R14, 0x1, PT ;  /* 0x000000010e00780c */ /* 0x001fe20003f06270 */
[----:B------:R0:W-:Y:S01]  /*26b0*/  SYNCS.ARRIVE.TRANS64.A1T0 RZ, [R15+UR23], RZ ;  /* 0x000000ff0fff79a7 */ /* 0x0001e20008100017 */
[----:B------:R-:W-:-:S11]  /*26c0*/  WARPGROUP.DEPBAR.LE gsb0, 0x0 ;  /* 0x00008000000079c5 */ /* 0x000fd60000010000 */
[----:B------:R-:W-:Y:S05]  /*26d0*/  @!P0 BRA `(.L_x_32) ;  /* 0x0000000000408947 */ /* 0x000fea0003800000 */
[----:B------:R-:W-:-:S13]  /*26e0*/  ISETP.NE.AND P0, PT, R86, 0x3, PT ;  /* 0x000000035600780c */ /* 0x000fda0003f05270 */
[----:B------:R-:W-:Y:S05]  /*26f0*/  @!P0 BRA `(.L_x_33) ;  /* 0x0000000000048947 */ /* 0x000fea0003800000 */
[----:B------:R-:W-:Y:S01]  /*2700*/  BPT.TRAP 0x1 ;  /* 0x000000040000795c */ /* 0x000fe20000300000 */
.L_x_33:
[----:B------:R-:W-:Y:S01]  /*2710*/  UIADD3 UR8, UR10, UR5, URZ ;  /* 0x000000050a087290 */ /* 0x000fe2000fffe03f */
[----:B------:R-:W-:-:S03]  /*2720*/  ISETP.GT.U32.AND P0, PT, R7, 0x1, PT ;  /* 0x000000010700780c */ /* 0x000fc60003f04070 */
[----:B------:R-:W-:-:S04]  /*2730*/  UIMAD.WIDE.U32 UR6, UR8, 0x24924925, URZ ;  /* 0x24924925080678a5 */ /* 0x000fc8000f8e003f */
[----:B------:R-:W-:-:S04]  /*2740*/  UIADD3 UR6, UR8, -UR7, URZ ;  /* 0x8000000708067290 */ /* 0x000fc8000fffe03f */
[----:B------:R-:W-:-:S04]  /*2750*/  ULEA.HI UR6, UR6, UR7, URZ, 0x1f ;  /* 0x0000000706067291 */ /* 0x000fc8000f8ff83f */
[----:B------:R-:W-:-:S04]  /*2760*/  USHF.R.U32.HI UR6, URZ, 0x2, UR6 ;  /* 0x000000023f067899 */ /* 0x000fc80008011606 */
[----:B------:R-:W-:-:S04]  /*2770*/  UIMAD UR6, UR6, -0x7, UR8 ;  /* 0xfffffff9060678a4 */ /* 0x000fc8000f8e0208 */
[----:B------:R-:W-:-:S04]  /*2780*/  ULEA UR6, UR6, UR9, 0x3 ;  /* 0x0000000906067291 */ /* 0x000fc8000f8e183f */
[----:B------:R-:W-:-:S04]  /*2790*/  UIADD3 UR6, UR6, 0x38, URZ ;  /* 0x0000003806067890 */ /* 0x000fc8000fffe03f */
[----:B------:R-:W-:-:S09]  /*27a0*/  UPRMT UR6, URZ, 0x654, UR6 ;  /* 0x000006543f067896 */ /* 0x000fd20008000006 */
[----:B------:R-:W-:Y:S01]  /*27b0*/  SYNCS.ARRIVE.TRANS64.RED.A1T0 RZ, [UR6], RZ ;  /* 0x000000ffffff79a7 */ /* 0x000fe20008100406 */
[----:B------:R-:W-:Y:S05]  /*27c0*/  @P0 BRA `(.L_x_32) ;  /* 0x0000000000040947 */ /* 0x000fea0003800000 */
[----:B------:R-:W-:Y:S01]  /*27d0*/  BPT.TRAP 0x1 ;  /* 0x000000040000795c */ /* 0x000fe20000300000 */
.L_x_32:
[----:B------:R-:W-:Y:S01]  /*27e0*/  SHF.L.U32 R14, R87, 0x1f, RZ ;  /* 0x0000001f570e7819 */ /* 0x000fe200000006ff */
[----:B------:R-:W-:Y:S01]  /*27f0*/  UIADD3 UR8, UR22, UR5, URZ ;  /* 0x0000000516087290 */ /* 0x000fe2000fffe03f */
[----:B------:R-:W1:Y:S01]  /*2800*/  LDC R29, c[0x0][0x288] ;  /* 0x0000a200ff1d7b82 */ /* 0x000e620000000800 */
[----:B------:R-:W-:Y:S01]  /*2810*/  UISETP.GE.U32.AND UP1, UPT, UR22, 0x7, UPT ;  /* 0x000000071600788c */ /* 0x000fe2000bf26070 */
[----:B------:R-:W-:Y:S01]  /*2820*/  IMAD.SHL.U32 R20, R18, 0x2, RZ ;  /* 0x0000000212147824 */ /* 0x000fe200078e00ff */
[----:B------:R-:W-:Y:S02]  /*2830*/  UISETP.GT.U32.AND UP0, UPT, UR8, 0x6, UPT ;  /* 0x000000060800788c */ /* 0x000fe4000bf04070 */
[----:B------:R-:W-:Y:S02]  /*2840*/  UIMAD.WIDE.U32 UR6, UR8, 0x24924925, URZ ;  /* 0x24924925080678a5 */ /* 0x000fe4000f8e003f */
[----:B------:R-:W-:Y:S01]  /*2850*/  UISETP.LT.U32.AND UP0, UPT, UR22, 0x7, UP0 ;  /* 0x000000071600788c */ /* 0x000fe20008701070 */
[----:B------:R-:W2:Y:S01]  /*2860*/  SYNCS.PHASECHK.TRANS64.TRYWAIT P0, [UR11+0x8], R14 ;  /* 0x0000080eff0075a7 */ /* 0x000ea2000800014b */
[----:B------:R-:W-:Y:S01]  /*2870*/  UIADD3 UR5, UR8, -UR7, URZ ;  /* 0x8000000708057290 */ /* 0x000fe2000fffe03f */
[----:B------:R-:W-:Y:S01]  /*2880*/  SHF.R.S32.HI R21, RZ, 0x1f, R20 ;  /* 0x0000001fff157819 */ /* 0x000fe20000011414 */
[----:B------:R-:W-:-:S02]  /*2890*/  USEL UR6, URZ, 0x1, !UP0 ;  /* 0x000000013f067887 */ /* 0x000fc4000c000000 */
[----:B------:R-:W-:Y:S02]  /*28a0*/  ULEA.HI UR5, UR5, UR7, URZ, 0x1f ;  /* 0x0000000705057291 */ /* 0x000fe4000f8ff83f */
[----:B------:R-:W-:Y:S02]  /*28b0*/  ULOP3.LUT UR4, UR4, UR6, URZ, 0x3c, !UPT ;  /* 0x0000000604047292 */ /* 0x000fe4000f8e3c3f */
[----:B------:R-:W-:-:S04]  /*28c0*/  USHF.R.U32.HI UR5, URZ, 0x2, UR5 ;  /* 0x000000023f057899 */ /* 0x000fc80008011605 */
[----:B------:R-:W-:Y:S02]  /*28d0*/  @UP1 ULOP3.LUT UR4, UR4, 0x1, UR5, 0x78, !UPT ;  /* 0x0000000104041892 */ /* 0x000fe4000f8e7805 */
[----:B------:R-:W-:Y:S01]  /*28e0*/  UIMAD UR5, UR5, -0x7, UR8 ;  /* 0xfffffff9050578a4 */ /* 0x000fe2000f8e0208 */
[----:B-12---:R-:W-:Y:S11]  /*28f0*/  @!P0 BRA `(.L_x_34) ;  /* 0x0000004000188947 */ /* 0x006ff60003800000 */
.L_x_131:
[----:B------:R-:W-:Y:S01]  /*2900*/  IMAD.SHL.U32 R31, R4, 0x40, RZ ;  /* 0x00000040041f7824 */ /* 0x000fe200078e00ff */
[----:B------:R-:W-:Y:S01]  /*2910*/  ULDC UR8, c[0x0][0x284] ;  /* 0x0000a10000087ab9 */ /* 0x000fe20000000800 */
[----:B------:R-:W-:Y:S01]  /*2920*/  IMAD.SHL.U32 R4, R6, 0x40, RZ ;  /* 0x0000004006047824 */ /* 0x000fe200078e00ff */
[----:B------:R-:W-:Y:S01]  /*2930*/  SHF.R.S32.HI R30, RZ, 0x1f, R5 ;  /* 0x0000001fff1e7819 */ /* 0x000fe20000011405 */
[----:B------:R-:W-:Y:S01]  /*2940*/  ULDC.64 UR6, c[0x0][0x5d0] ;  /* 0x0001740000067ab9 */ /* 0x000fe20000000a00 */
[----:B------:R-:W-:Y:S01]  /*2950*/  SHF.R.S32.HI R28, RZ, 0x1f, R31 ;  /* 0x0000001fff1c7819 */ /* 0x000fe2000001141f */
[----:B0-----:R-:W-:Y:S01]  /*2960*/  IMAD.WIDE.U32 R14, R5, UR6, R20 ;  /* 0x00000006050e7c25 */ /* 0x001fe2000f8e0014 */
[----:B------:R-:W-:-:S03]  /*2970*/  ISETP.GE.AND P0, PT, R4, UR8, PT ;  /* 0x0000000804007c0c */ /* 0x000fc6000bf06270 */
[----:B------:R-:W-:Y:S01]  /*2980*/  IMAD R16, R30, UR6, RZ ;  /* 0x000000061e107c24 */ /* 0x000fe2000f8e02ff */
[C---:B------:R-:W-:Y:S02]  /*2990*/  ISETP.GE.OR P0, PT, R31.reuse, R29, P0 ;  /* 0x0000001d1f00720c */ /* 0x040fe40000706670 */
[----:B------:R-:W-:Y:S01]  /*29a0*/  IADD3 R14, P1, R31, R14, RZ ;  /* 0x0000000e1f0e7210 */ /* 0x000fe20007f3e0ff */
[----:B------:R-:W-:-:S05]  /*29b0*/  IMAD R17, R5, UR7, R16 ;  /* 0x0000000705117c24 */ /* 0x000fca000f8e0210 */
[----:B------:R-:W-:-:S05]  /*29c0*/  IADD3.X R15, R28, R15, R17, P1, !PT ;  /* 0x0000000f1c0f7210 */ /* 0x000fca0000ffe411 */
[----:B------:R-:W-:Y:S05]  /*29d0*/  @P0 BRA `(.L_x_35) ;  /* 0x0000002400a80947 */ /* 0x000fea0003800000 */
[----:B------:R-:W0:Y:S01]  /*29e0*/  LDC.64 R24, c[0x0][0x5c8] ;  /* 0x00017200ff187b82 */ /* 0x000e220000000a00 */
[----:B------:R-:W-:Y:S01]  /*29f0*/  IMAD.WIDE R26, R6, 0x40, R10 ;  /* 0x00000040061a7825 */ /* 0x000fe200078e020a */
[----:B------:R-:W-:Y:S01]  /*2a00*/  ULDC.64 UR6, c[0x0][0x5c0] ;  /* 0x0001700000067ab9 */ /* 0x000fe20000000a00 */
[----:B------:R-:W-:Y:S02]  /*2a10*/  BSSY B0, `(.L_x_35) ;  /* 0x0000266000007945 */ /* 0x000fe40003800000 */
[-C--:B0-----:R-:W-:Y:S02]  /*2a20*/  IMAD R6, R27, R24.reuse, RZ ;  /* 0x000000181b067224 */ /* 0x081fe400078e02ff */
[----:B------:R-:W-:-:S04]  /*2a30*/  IMAD.WIDE.U32 R14, R26, R24, R14 ;  /* 0x000000181a0e7225 */ /* 0x000fc800078e000e */
[----:B------:R-:W-:Y:S01]  /*2a40*/  IMAD R17, R26, R25, R6 ;  /* 0x000000191a117224 */ /* 0x000fe200078e0206 */
[----:B------:R-:W-:Y:S02]  /*2a50*/  LEA R16, P0, R24, R14, 0x3 ;  /* 0x0000000e18107211 */ /* 0x000fe400078018ff */
[----:B------:R-:W-:Y:S01]  /*2a60*/  IADD3 R14, P1, R14, UR6, RZ ;  /* 0x000000060e0e7c10 */ /* 0x000fe2000ff3e0ff */
[----:B------:R-:W-:Y:S01]  /*2a70*/  IMAD.IADD R17, R15, 0x1, R17 ;  /* 0x000000010f117824 */ /* 0x000fe200078e0211 */
[----:B------:R-:W-:-:S04]  /*2a80*/  IADD3 R16, P2, R16, UR6, RZ ;  /* 0x0000000610107c10 */ /* 0x000fc8000ff5e0ff */
[----:B------:R-:W-:Y:S01]  /*2a90*/  LEA.HI.X R6, R24, R17, R25, 0x3, P0 ;  /* 0x0000001118067211 */ /* 0x000fe200000f1c19 */
[----:B------:R-:W-:Y:S01]  /*2aa0*/  IMAD R24, R18, -0x2, R29 ;  /* 0xfffffffe12187824 */ /* 0x000fe200078e021d */
[----:B-----5:R-:W-:Y:S02]  /*2ab0*/  FSETP.NEU.AND P0, PT, R13, RZ, PT ;  /* 0x000000ff0d00720b */ /* 0x020fe40003f0d000 */
[----:B------:R-:W-:Y:S01]  /*2ac0*/  IADD3.X R15, R17, UR7, RZ, P1, !PT ;  /* 0x00000007110f7c10 */ /* 0x000fe20008ffe4ff */
[----:B------:R-:W-:Y:S01]  /*2ad0*/  IMAD.IADD R24, R24, 0x1, -R31 ;  /* 0x0000000118187824 */ /* 0x000fe200078e0a1f */
[----:B------:R-:W-:Y:S01]  /*2ae0*/  IADD3.X R17, R6, UR7, RZ, P2, !PT ;  /* 0x0000000706117c10 */ /* 0x000fe200097fe4ff */
[----:B------:R-:W-:-:S08]  /*2af0*/  IMAD.IADD R6, R19, 0x1, -R4 ;  /* 0x0000000113067824 */ /* 0x000fd000078e0a04 */
[----:B------:R-:W-:Y:S05]  /*2b00*/  @!P0 BRA `(.L_x_36) ;  /* 0x0000001c00188947 */ /* 0x000fea0003800000 */
[----:B------:R-:W-:Y:S01]  /*2b10*/  ULDC.64 UR6, c[0x0][0x5b8] ;  /* 0x00016e0000067ab9 */ /* 0x000fe20000000a00 */
[----:B------:R-:W-:Y:S01]  /*2b20*/  ULDC.64 UR16, c[0x0][0x5a8] ;  /* 0x00016a0000107ab9 */ /* 0x000fe20000000a00 */
[----:B------:R-:W-:Y:S01]  /*2b30*/  IMAD.WIDE.U32 R20, R5, UR6, R20 ;  /* 0x0000000605147c25 */ /* 0x000fe2000f8e0014 */
[----:B------:R-:W-:Y:S03]  /*2b40*/  BSSY B1, `(.L_x_37) ;  /* 0x0000010000017945 */ /* 0x000fe60003800000 */
[----:B------:R-:W-:Y:S01]  /*2b50*/  IMAD R4, R30, UR6, RZ ;  /* 0x000000061e047c24 */ /* 0x000fe2000f8e02ff */
[----:B------:R-:W-:-:S03]  /*2b60*/  IADD3 R20, P0, R31, R20, RZ ;  /* 0x000000141f147210 */ /* 0x000fc60007f1e0ff */
[----:B------:R-:W-:Y:S01]  /*2b70*/  IMAD R5, R5, UR7, R4 ;  /* 0x0000000705057c24 */ /* 0x000fe2000f8e0204 */
[----:B------:R-:W-:Y:S02]  /*2b80*/  ULDC.64 UR6, c[0x0][0x5b0] ;  /* 0x00016c0000067ab9 */ /* 0x000fe40000000a00 */
[----:B------:R-:W-:Y:S02]  /*2b90*/  IMAD R25, R27, UR6, RZ ;  /* 0x000000061b197c24 */ /* 0x000fe4000f8e02ff */
[----:B------:R-:W-:Y:S02]  /*2ba0*/  IADD3.X R21, R28, R21, R5, P0, !PT ;  /* 0x000000151c157210 */ /* 0x000fe400007fe405 */
[----:B------:R-:W-:Y:S01]  /*2bb0*/  ISETP.GE.AND P0, PT, R24, 0x1, PT ;  /* 0x000000011800780c */ /* 0x000fe20003f06270 */
[C---:B------:R-:W-:Y:S02]  /*2bc0*/  IMAD R25, R26.reuse, UR7, R25 ;  /* 0x000000071a197c24 */ /* 0x040fe4000f8e0219 */
[----:B------:R-:W-:Y:S01]  /*2bd0*/  IMAD.WIDE.U32 R4, R26, UR6, R20 ;  /* 0x000000061a047c25 */ /* 0x000fe2000f8e0014 */
[----:B------:R-:W-:-:S02]  /*2be0*/  ISETP.LT.OR P3, PT, R6, 0x1, !P0 ;  /* 0x000000010600780c */ /* 0x000fc40004761670 */
[----:B------:R-:W-:-:S04]  /*2bf0*/  IADD3 R4, P1, R4, UR16, RZ ;  /* 0x0000001004047c10 */ /* 0x000fc8000ff3e0ff */
[--C-:B------:R-:W-:Y:S02]  /*2c00*/  IADD3.X R5, R5, UR17, R25.reuse, P1, !PT ;  /* 0x0000001105057c10 */ /* 0x100fe40008ffe419 */
[----:B------:R-:W-:-:S05]  /*2c10*/  PRMT R25, RZ, 0x7610, R25 ;  /* 0x00007610ff197816 */ /* 0x000fca0000000019 */
[----:B------:R-:W-:Y:S05]  /*2c20*/  @P3 BRA `(.L_x_38) ;  /* 0x0000000000043947 */ /* 0x000fea0003800000 */
[----:B------:R0:W5:Y:S02]  /*2c30*/  LDG.E.U8 R25, desc[UR20][R4.64] ;  /* 0x0000001404197981 */ /* 0x000164000c1e1100 */
.L_x_38:
[----:B------:R-:W-:Y:S05]  /*2c40*/  BSYNC B1 ;  /* 0x0000000000017941 */ /* 0x000fea0003800000 */
.L_x_37:
[----:B-----5:R-:W-:Y:S01]  /*2c50*/  LOP3.LUT R25, R25, 0xff, RZ, 0xc0, !PT ;  /* 0x000000ff19197812 */ /* 0x020fe200078ec0ff */
[----:B------:R-:W-:Y:S01]  /*2c60*/  BSSY B1, `(.L_x_39) ;  /* 0x000000c000017945 */ /* 0x000fe20003800000 */
[----:B------:R-:W-:Y:S02]  /*2c70*/  ISETP.GE.AND P1, PT, R24, 0x2, PT ;  /* 0x000000021800780c */ /* 0x000fe40003f26270 */
[----:B------:R-:W-:Y:S02]  /*2c80*/  F2FP.F16.E4M3.UNPACK_B R25, R25 ;  /* 0x00000019ff19723e */ /* 0x000fe400020006ff */
[----:B------:R-:W-:-:S03]  /*2c90*/  ISETP.LT.OR P2, PT, R6, 0x1, !P1 ;  /* 0x000000010600780c */ /* 0x000fc60004f41670 */
[----:B------:R-:W-:Y:S01]  /*2ca0*/  HADD2.F32 R28, -RZ, R25.H0_H0 ;  /* 0x20000019ff1c7230 */ /* 0x000fe20000004100 */
[----:B------:R-:W-:-:S04]  /*2cb0*/  PRMT R25, RZ, 0x7610, R25 ;  /* 0x00007610ff197816 */ /* 0x000fc80000000019 */
[----:B------:R-:W-:-:S04]  /*2cc0*/  FMUL R28, R28, R13 ;  /* 0x0000000d1c1c7220 */ /* 0x000fc80000400000 */
[----:B------:R-:W-:-:S05]  /*2cd0*/  FFMA R28, R85, R12, R28 ;  /* 0x0000000c551c7223 */ /* 0x000fca000000001c */
[----:B------:R-:W-:-:S05]  /*2ce0*/  F2FP.SATFINITE.E4M3.F32.PACK_AB_MERGE_C R29, RZ, R28, RZ ;  /* 0x0000001cff1d723e */ /* 0x000fca00048070ff */
[----:B------:R1:W-:Y:S01]  /*2cf0*/  @!P3 STG.E.U8 desc[UR20][R14.64], R29 ;  /* 0x0000001d0e00b986 */ /* 0x0003e2000c101114 */
[----:B------:R-:W-:Y:S05]  /*2d00*/  @P2 BRA `(.L_x_40) ;  /* 0x0000000000042947 */ /* 0x000fea0003800000 */
[----:B------:R2:W5:Y:S02]  /*2d10*/  LDG.E.U8 R25, desc[UR20][R4.64+0x1] ;  /* 0x0000011404197981 */ /* 0x000564000c1e1100 */
.L_x_40:
[----:B------:R-:W-:Y:S05]  /*2d20*/  BSYNC B1 ;  /* 0x0000000000017941 */ /* 0x000fea0003800000 */
.L_x_39:
[----:B-----5:R-:W-:Y:S01]  /*2d30*/  LOP3.LUT R25, R25, 0xff, RZ, 0xc0, !PT ;  /* 0x000000ff19197812 */ /* 0x020fe200078ec0ff */
[----:B------:R-:W-:Y:S01]  /*2d40*/  BSSY B1, `(.L_x_41) ;  /* 0x0000012000017945 */ /* 0x000fe20003800000 */
[----:B-1----:R-:W-:Y:S02]  /*2d50*/  IADD3 R29, P3, R26, 0x8, RZ ;  /* 0x000000081a1d7810 */ /* 0x002fe40007f7e0ff */
[----:B------:R-:W-:Y:S02]  /*2d60*/  F2FP.F16.E4M3.UNPACK_B R25, R25 ;  /* 0x00000019ff19723e */ /* 0x000fe400020006ff */
[----:B------:R-:W-:Y:S01]  /*2d70*/  ISETP.LT.OR P0, PT, R6, 0x9, !P0 ;  /* 0x000000090600780c */ /* 0x000fe20004701670 */
[----:B------:R-:W-:Y:S02]  /*2d80*/  IMAD.X R27, RZ, RZ, R27, P3 ;  /* 0x000000ffff1b7224 */ /* 0x000fe400018e061b */
[----:B------:R-:W-:Y:S02]  /*2d90*/  HADD2.F32 R26, -RZ, R25.H0_H0 ;  /* 0x20000019ff1a7230 */ /* 0x000fe40000004100 */
[----:B------:R-:W-:-:S04]  /*2da0*/  IMAD.WIDE.U32 R20, R29, UR6, R20 ;  /* 0x000000061d147c25 */ /* 0x000fc8000f8e0014 */
[----:B------:R-:W-:Y:S01]  /*2db0*/  FMUL R25, R26, R13 ;  /* 0x0000000d1a197220 */ /* 0x000fe20000400000 */
[----:B------:R-:W-:Y:S01]  /*2dc0*/  IMAD R26, R27, UR6, RZ ;  /* 0x000000061b1a7c24 */ /* 0x000fe2000f8e02ff */
[----:B------:R-:W-:Y:S02]  /*2dd0*/  IADD3 R20, P3, R20, UR16, RZ ;  /* 0x0000001014147c10 */ /* 0x000fe4000ff7e0ff */
[----:B------:R-:W-:Y:S01]  /*2de0*/  FFMA R25, R84, R12, R25 ;  /* 0x0000000c54197223 */ /* 0x000fe20000000019 */
[----:B------:R-:W-:-:S04]  /*2df0*/  IMAD R29, R29, UR7, R26 ;  /* 0x000000071d1d7c24 */ /* 0x000fc8000f8e021a */
[----:B------:R-:W-:Y:S02]  /*2e00*/  F2FP.SATFINITE.E4M3.F32.PACK_AB_MERGE_C R27, RZ, R25, RZ ;  /* 0x00000019ff1b723e */ /* 0x000fe400048070ff */
[----:B------:R-:W-:Y:S02]  /*2e10*/  IADD3.X R21, R21, UR17, R29, P3, !PT ;  /* 0x0000001115157c10 */ /* 0x000fe40009ffe41d */
[----:B------:R-:W-:Y:S01]  /*2e20*/  PRMT R25, RZ, 0x7610, R25 ;  /* 0x00007610ff197816 */ /* 0x000fe20000000019 */
[----:B------:R1:W-:Y:S01]  /*2e30*/  @!P2 STG.E.U8 desc[UR20][R14.64+0x1], R27 ;  /* 0x0000011b0e00a986 */ /* 0x0003e2000c101114 */
[----:B------:R-:W-:Y:S05]  /*2e40*/  @P0 BRA `(.L_x_42) ;  /* 0x0000000000040947 */ /* 0x000fea0003800000 */
[----:B------:R3:W5:Y:S02]  /*2e50*/  LDG.E.U8 R25, desc[UR20][R20.64] ;  /* 0x0000001414197981 */ /* 0x000764000c1e1100 */
.L_x_42:
[----:B------:R-:W-:Y:S05]  /*2e60*/  BSYNC B1 ;  /* 0x0000000000017941 */ /* 0x000fea0003800000 */
.L_x_41:
[----:B-----5:R-:W-:Y:S01]  /*2e70*/  LOP3.LUT R25, R25, 0xff, RZ, 0xc0, !PT ;  /* 0x000000ff19197812 */ /* 0x020fe200078ec0ff */
[----:B------:R-:W-:Y:S01]  /*2e80*/  BSSY B1, `(.L_x_43) ;  /* 0x000000b000017945 */ /* 0x000fe20003800000 */
[----:B------:R-:W-:Y:S02]  /*2e90*/  ISETP.LT.OR P1, PT, R6, 0x9, !P1 ;  /* 0x000000090600780c */ /* 0x000fe40004f21670 */
[----:B------:R-:W-:-:S05]  /*2ea0*/  F2FP.F16.E4M3.UNPACK_B R25, R25 ;  /* 0x00000019ff19723e */ /* 0x000fca00020006ff */
[----:B------:R-:W-:Y:S01]  /*2eb0*/  HADD2.F32 R26, -RZ, R25.H0_H0 ;  /* 0x20000019ff1a7230 */ /* 0x000fe20000004100 */
[----:B------:R-:W-:-:S04]  /*2ec0*/  PRMT R25, RZ, 0x7610, R25 ;  /* 0x00007610ff197816 */ /* 0x000fc80000000019 */
[----:B------:R-:W-:-:S04]  /*2ed0*/  FMUL R26, R26, R13 ;  /* 0x0000000d1a1a7220 */ /* 0x000fc80000400000 */
[----:B------:R-:W-:-:S05]  /*2ee0*/  FFMA R26, R83, R12, R26 ;  /* 0x0000000c531a7223 */ /* 0x000fca000000001a */
[----:B-1----:R-:W-:-:S05]  /*2ef0*/  F2FP.SATFINITE.E4M3.F32.PACK_AB_MERGE_C R27, RZ, R26, RZ ;  /* 0x0000001aff1b723e */ /* 0x002fca00048070ff */
[----:B------:R1:W-:Y:S01]  /*2f00*/  @!P0 STG.E.U8 desc[UR20][R16.64], R27 ;  /* 0x0000001b10008986 */ /* 0x0003e2000c101114 */
[----:B------:R-:W-:Y:S05]  /*2f10*/  @P1 BRA `(.L_x_44) ;  /* 0x0000000000041947 */ /* 0x000fea0003800000 */
[----:B------:R4:W5:Y:S02]  /*2f20*/  LDG.E.U8 R25, desc[UR20][R20.64+0x1] ;  /* 0x0000011414197981 */ /* 0x000964000c1e1100 */
.L_x_44:
[----:B------:R-:W-:Y:S05]  /*2f30*/  BSYNC B1 ;  /* 0x0000000000017941 */ /* 0x000fea0003800000 */
.L_x_43:
[----:B-----5:R-:W-:Y:S01]  /*2f40*/  LOP3.LUT R25, R25, 0xff, RZ, 0xc0, !PT ;  /* 0x000000ff19197812 */ /* 0x020fe200078ec0ff */
[----:B------:R-:W-:Y:S01]  /*2f50*/  BSSY B1, `(.L_x_45) ;  /* 0x000000c000017945 */ /* 0x000fe20003800000 */
[----:B------:R-:W-:Y:S02]  /*2f60*/  ISETP.GE.AND P0, PT, R24, 0x9, PT ;  /* 0x000000091800780c */ /* 0x000fe40003f06270 */
[----:B------:R-:W-:Y:S02]  /*2f70*/  F2FP.F16.E4M3.UNPACK_B R25, R25 ;  /* 0x00000019ff19723e */ /* 0x000fe400020006ff */
[----:B------:R-:W-:-:S03]  /*2f80*/  ISETP.LT.OR P2, PT, R6, 0x1, !P0 ;  /* 0x000000010600780c */ /* 0x000fc60004741670 */
[----:B------:R-:W-:-:S05]  /*2f90*/  HADD2.F32 R26, -RZ, R25.H0_H0 ;  /* 0x20000019ff1a7230 */ /* 0x000fca0000004100 */
[----:B------:R-:W-:-:S04]  /*2fa0*/  FMUL R25, R26, R13 ;  /* 0x0000000d1a197220 */ /* 0x000fc80000400000 */
[----:B------:R-:W-:-:S05]  /*2fb0*/  FFMA R25, R82, R12, R25 ;  /* 0x0000000c52197223 */ /* 0x000fca0000000019 */
[----:B-1----:R-:W-:Y:S02]  /*2fc0*/  F2FP.SATFINITE.E4M3.F32.PACK_AB_MERGE_C R27, RZ, R25, RZ ;  /* 0x00000019ff1b723e */ /* 0x002fe400048070ff */
[----:B------:R-:W-:-:S03]  /*2fd0*/  PRMT R25, RZ, 0x7610, R25 ;  /* 0x00007610ff197816 */ /* 0x000fc60000000019 */
[----:B------:R1:W-:Y:S01]  /*2fe0*/  @!P1 STG.E.U8 desc[UR20][R16.64+0x1], R27 ;  /* 0x0000011b10009986 */ /* 0x0003e2000c101114 */
[----:B------:R-:W-:Y:S05]  /*2ff0*/  @P2 BRA `(.L_x_46) ;  /* 0x0000000000042947 */ /* 0x000fea0003800000 */
[----:B------:R0:W5:Y:S02]  /*3000*/  LDG.E.U8 R25, desc[UR20][R4.64+0x8] ;  /* 0x0000081404197981 */ /* 0x000164000c1e1100 */
.L_x_46:
[----:B------:R-:W-:Y:S05]  /*3010*/  BSYNC B1 ;  /* 0x0000000000017941 */ /* 0x000fea0003800000 */
.L_x_45:
        /* <DEDUP_REMOVED lines=13> */
.L_x_48:
[----:B------:R-:W-:Y:S05]  /*30f0*/  BSYNC B1 ;  /* 0x0000000000017941 */ /* 0x000fea0003800000 */
.L_x_47:
[----:B-----5:R-:W-:Y:S01]  /*3100*/  LOP3.LUT R25, R25, 0xff, RZ, 0xc0, !PT ;  /* 0x000000ff19197812 */ /* 0x020fe200078ec0ff */
[----:B------:R-:W-:Y:S01]  /*3110*/  BSSY B1, `(.L_x_49) ;  /* 0x000000b000017945 */ /* 0x000fe20003800000 */
[----:B------:R-:W-:Y:S02]  /*3120*/  ISETP.LT.OR P0, PT, R6, 0x9, !P0 ;  /* 0x000000090600780c */ /* 0x000fe40004701670 */
[----:B------:R-:W-:-:S05]  /*3130*/  F2FP.F16.E4M3.UNPACK_B R25, R25 ;  /* 0x00000019ff19723e */ /* 0x000fca00020006ff */
        /* <DEDUP_REMOVED lines=8> */
.L_x_50:
[----:B------:R-:W-:Y:S05]  /*31c0*/  BSYNC B1 ;  /* 0x0000000000017941 */ /* 0x000fea0003800000 */
.L_x_49:
        /* <DEDUP_REMOVED lines=12> */
.L_x_52:
[----:B------:R-:W-:Y:S05]  /*3290*/  BSYNC B1 ;  /* 0x0000000000017941 */ /* 0x000fea0003800000 */
.L_x_51:
        /* <DEDUP_REMOVED lines=13> */
.L_x_54:
[----:B------:R-:W-:Y:S05]  /*3370*/  BSYNC B1 ;  /* 0x0000000000017941 */ /* 0x000fea0003800000 */
.L_x_53:
        /* <DEDUP_REMOVED lines=13> */
.L_x_56:
[----:B------:R-:W-:Y:S05]  /*3450*/  BSYNC B1 ;  /* 0x0000000000017941 */ /* 0x000fea0003800000 */
.L_x_55:
        /* <DEDUP_REMOVED lines=12> */
.L_x_58:
[----:B------:R-:W-:Y:S05]  /*3520*/  BSYNC B1 ;  /* 0x0000000000017941 */ /* 0x000fea0003800000 */
.L_x_57:
        /* <DEDUP_REMOVED lines=12> */
.L_x_60:
[----:B------:R-:W-:Y:S05]  /*35f0*/  BSYNC B1 ;  /* 0x0000000000017941 */ /* 0x000fea0003800000 */
.L_x_59:
        /* <DEDUP_REMOVED lines=13> */
.L_x_62:
[----:B------:R-:W-:Y:S05]  /*36d0*/  BSYNC B1 ;  /* 0x0000000000017941 */ /* 0x000fea0003800000 */
.L_x_61:
        /* <DEDUP_REMOVED lines=13> */
.L_x_64:
[----:B------:R-:W-:Y:S05]  /*37b0*/  BSYNC B1 ;  /* 0x0000000000017941 */ /* 0x000fea0003800000 */
.L_x_63:
        /* <DEDUP_REMOVED lines=12> */
.L_x_66:
[----:B------:R-:W-:Y:S05]  /*3880*/  BSYNC B1 ;  /* 0x0000000000017941 */ /* 0x000fea0003800000 */
.L_x_65:
        /* <DEDUP_REMOVED lines=12> */
.L_x_68:
[----:B------:R-:W-:Y:S05]  /*3950*/  BSYNC B1 ;  /* 0x0000000000017941 */ /* 0x000fea0003800000 */
.L_x_67:
        /* <DEDUP_REMOVED lines=13> */
.L_x_70:
[----:B------:R-:W-:Y:S05]  /*3a30*/  BSYNC B1 ;  /* 0x0000000000017941 */ /* 0x000fea0003800000 */
.L_x_69:
        /* <DEDUP_REMOVED lines=13> */
.L_x_72:
[----:B------:R-:W-:Y:S05]  /*3b10*/  BSYNC B1 ;  /* 0x0000000000017941 */ /* 0x000fea0003800000 */
.L_x_71:
        /* <DEDUP_REMOVED lines=12> */
.L_x_74:
[----:B------:R-:W-:Y:S05]  /*3be0*/  BSYNC B1 ;  /* 0x0000000000017941 */ /* 0x000fea0003800000 */
.L_x_73:
        /* <DEDUP_REMOVED lines=12> */
.L_x_76:
[----:B------:R-:W-:Y:S05]  /*3cb0*/  BSYNC B1 ;  /* 0x0000000000017941 */ /* 0x000fea0003800000 */
.L_x_75:
        /* <DEDUP_REMOVED lines=13> */
.L_x_78:
[----:B------:R-:W-:Y:S05]  /*3d90*/  BSYNC B1 ;  /* 0x0000000000017941 */ /* 0x000fea0003800000 */
.L_x_77:
        /* <DEDUP_REMOVED lines=13> */
.L_x_80:
[----:B------:R-:W-:Y:S05]  /*3e70*/  BSYNC B1 ;  /* 0x0000000000017941 */ /* 0x000fea0003800000 */
.L_x_79:
        /* <DEDUP_REMOVED lines=12> */
.L_x_82:
[----:B------:R-:W-:Y:S05]  /*3f40*/  BSYNC B1 ;  /* 0x0000000000017941 */ /* 0x000fea0003800000 */
.L_x_81:
        /* <DEDUP_REMOVED lines=12> */
.L_x_84:
[----:B------:R-:W-:Y:S05]  /*4010*/  BSYNC B1 ;  /* 0x0000000000017941 */ /* 0x000fea0003800000 */
.L_x_83:
        /* <DEDUP_REMOVED lines=13> */
.L_x_86:
[----:B------:R-:W-:Y:S05]  /*40f0*/  BSYNC B1 ;  /* 0x0000000000017941 */ /* 0x000fea0003800000 */
.L_x_85:
        /* <DEDUP_REMOVED lines=13> */
.L_x_88:
[----:B------:R-:W-:Y:S05]  /*41d0*/  BSYNC B1 ;  /* 0x0000000000017941 */ /* 0x000fea0003800000 */
.L_x_87:
        /* <DEDUP_REMOVED lines=12> */
.L_x_90:
[----:B------:R-:W-:Y:S05]  /*42a0*/  BSYNC B1 ;  /* 0x0000000000017941 */ /* 0x000fea0003800000 */
.L_x_89:
        /* <DEDUP_REMOVED lines=12> */
.L_x_92:
[----:B------:R-:W-:Y:S05]  /*4370*/  BSYNC B1 ;  /* 0x0000000000017941 */ /* 0x000fea0003800000 */
.L_x_91:
        /* <DEDUP_REMOVED lines=13> */
.L_x_94:
[----:B------:R-:W-:Y:S05]  /*4450*/  BSYNC B1 ;  /* 0x0000000000017941 */ /* 0x000fea0003800000 */
.L_x_93:
[----:B-----5:R-:W-:Y:S01]  /*4460*/  LOP3.LUT R25, R25, 0xff, RZ, 0xc0, !PT ;  /* 0x000000ff19197812 */ /* 0x020fe200078ec0ff */
[----:B------:R-:W-:Y:S01]  /*4470*/  BSSY B1, `(.L_x_95) ;  /* 0x000000c000017945 */ /* 0x000fe20003800000 */
[----:B------:R-:W-:Y:S02]  /*4480*/  ISETP.GE.AND P1, PT, R24, 0x3a, PT ;  /* 0x0000003a1800780c */ /* 0x000fe40003f26270 */
[----:B------:R-:W-:Y:S02]  /*4490*/  F2FP.F16.E4M3.UNPACK_B R25, R25 ;  /* 0x00000019ff19723e */ /* 0x000fe400020006ff */
[----:B------:R-:W-:Y:S02]  /*44a0*/  ISETP.LT.OR P3, PT, R6, 0x1, !P1 ;  /* 0x000000010600780c */ /* 0x000fe40004f61670 */
[----:B------:R-:W-:Y:S01]  /*44b0*/  PRMT R24, RZ, 0x7610, R24 ;  /* 0x00007610ff187816 */ /* 0x000fe20000000018 */
[----:B------:R-:W-:-:S05]  /*44c0*/  HADD2.F32 R26, -RZ, R25.H0_H0 ;  /* 0x20000019ff1a7230 */ /* 0x000fca0000004100 */
[----:B------:R-:W-:-:S04]  /*44d0*/  FMUL R26, R26, R13 ;  /* 0x0000000d1a1a7220 */ /* 0x000fc80000400000 */
[----:B------:R-:W-:-:S05]  /*44e0*/  FFMA R26, R57, R12, R26 ;  /* 0x0000000c391a7223 */ /* 0x000fca000000001a */
[----:B------:R-:W-:-:S05]  /*44f0*/  F2FP.SATFINITE.E4M3.F32.PACK_AB_MERGE_C R25, RZ, R26, RZ ;  /* 0x0000001aff19723e */ /* 0x000fca00048070ff */
[----:B------:R0:W-:Y:S01]  /*4500*/  @!P2 STG.E.U8 desc[UR20][R14.64+0x38], R25 ;  /* 0x000038190e00a986 */ /* 0x0001e2000c101114 */
[----:B------:R-:W-:Y:S05]  /*4510*/  @P3 BRA `(.L_x_96) ;  /* 0x0000000000043947 */ /* 0x000fea0003800000 */
[----:B------:R0:W5:Y:S02]  /*4520*/  LDG.E.U8 R24, desc[UR20][R4.64+0x39] ;  /* 0x0000391404187981 */ /* 0x000164000c1e1100 */
.L_x_96:
[----:B------:R-:W-:Y:S05]  /*4530*/  BSYNC B1 ;  /* 0x0000000000017941 */ /* 0x000fea0003800000 */
.L_x_95:
[----:B-----5:R-:W-:Y:S01]  /*4540*/  LOP3.LUT R24, R24, 0xff, RZ, 0xc0, !PT ;  /* 0x000000ff18187812 */ /* 0x020fe200078ec0ff */
[----:B------:R-:W-:Y:S01]  /*4550*/  BSSY B1, `(.L_x_97) ;  /* 0x000000b000017945 */ /* 0x000fe20003800000 */
[----:B------:R-:W-:Y:S02]  /*4560*/  ISETP.LT.OR P0, PT, R6, 0x9, !P0 ;  /* 0x000000090600780c */ /* 0x000fe40004701670 */
[----:B------:R-:W-:Y:S02]  /*4570*/  F2FP.F16.E4M3.UNPACK_B R24, R24 ;  /* 0x00000018ff18723e */ /* 0x000fe400020006ff */
[----:B0-2---:R-:W-:-:S03]  /*4580*/  PRMT R4, RZ, 0x7610, R4 ;  /* 0x00007610ff047816 */ /* 0x005fc60000000004 */
[----:B------:R-:W-:-:S05]  /*4590*/  HADD2.F32 R24, -RZ, R24.H0_H0 ;  /* 0x20000018ff187230 */ /* 0x000fca0000004100 */
[----:B------:R-:W-:-:S04]  /*45a0*/  FMUL R5, R24, R13 ;  /* 0x0000000d18057220 */ /* 0x000fc80000400000 */
[----:B------:R-:W-:-:S05]  /*45b0*/  FFMA R5, R56, R12, R5 ;  /* 0x0000000c38057223 */ /* 0x000fca0000000005 */
[----:B------:R-:W-:-:S05]  /*45c0*/  F2FP.SATFINITE.E4M3.F32.PACK_AB_MERGE_C R5, RZ, R5, RZ ;  /* 0x00000005ff05723e */ /* 0x000fca00048070ff */
[----:B------:R0:W-:Y:S01]  /*45d0*/  @!P3 STG.E.U8 desc[UR20][R14.64+0x39], R5 ;  /* 0x000039050e00b986 */ /* 0x0001e2000c101114 */
[----:B------:R-:W-:Y:S05]  /*45e0*/  @P0 BRA `(.L_x_98) ;  /* 0x0000000000040947 */ /* 0x000fea0003800000 */
[----:B------:R2:W5:Y:S02]  /*45f0*/  LDG.E.U8 R4, desc[UR20][R20.64+0x38] ;  /* 0x0000381414047981 */ /* 0x000564000c1e1100 */
.L_x_98:
[----:B------:R-:W-:Y:S05]  /*4600*/  BSYNC B1 ;  /* 0x0000000000017941 */ /* 0x000fea0003800000 */
.L_x_97:
[----:B-----5:R-:W-:Y:S01]  /*4610*/  LOP3.LUT R4, R4, 0xff, RZ, 0xc0, !PT ;  /* 0x000000ff04047812 */ /* 0x020fe200078ec0ff */
[----:B------:R-:W-:Y:S01]  /*4620*/  BSSY B1, `(.L_x_99) ;  /* 0x000000b000017945 */ /* 0x000fe20003800000 */
[----:B------:R-:W-:Y:S02]  /*4630*/  ISETP.LT.OR P1, PT, R6, 0x9, !P1 ;  /* 0x000000090600780c */ /* 0x000fe40004f21670 */
[----:B------:R-:W-:-:S05]  /*4640*/  F2FP.F16.E4M3.UNPACK_B R4, R4 ;  /* 0x00000004ff04723e */ /* 0x000fca00020006ff */
[----:B------:R-:W-:-:S05]  /*4650*/  HADD2.F32 R4, -RZ, R4.H0_H0 ;  /* 0x20000004ff047230 */ /* 0x000fca0000004100 */
[----:B------:R-:W-:-:S04]  /*4660*/  FMUL R4, R4, R13 ;  /* 0x0000000d04047220 */ /* 0x000fc80000400000 */
[----:B------:R-:W-:-:S05]  /*4670*/  FFMA R4, R23, R12, R4 ;  /* 0x0000000c17047223 */ /* 0x000fca0000000004 */
[----:B0-----:R-:W-:Y:S02]  /*4680*/  F2FP.SATFINITE.E4M3.F32.PACK_AB_MERGE_C R5, RZ, R4, RZ ;  /* 0x00000004ff05723e */ /* 0x001fe400048070ff */
[----:B------:R-:W-:-:S03]  /*4690*/  PRMT R4, RZ, 0x7610, R4 ;  /* 0x00007610ff047816 */ /* 0x000fc60000000004 */
[----:B------:R0:W-:Y:S01]  /*46a0*/  @!P0 STG.E.U8 desc[UR20][R16.64+0x38], R5 ;  /* 0x0000380510008986 */ /* 0x0001e2000c101114 */
[----:B------:R-:W-:Y:S05]  /*46b0*/  @P1 BRA `(.L_x_100) ;  /* 0x0000000000041947 */ /* 0x000fea0003800000 */
[----:B------:R0:W5:Y:S02]  /*46c0*/  LDG.E.U8 R4, desc[UR20][R20.64+0x39] ;  /* 0x0000391414047981 */ /* 0x000164000c1e1100 */
.L_x_100:
[----:B------:R-:W-:Y:S05]  /*46d0*/  BSYNC B1 ;  /* 0x0000000000017941 */ /* 0x000fea0003800000 */
.L_x_99:
[----:B------:R-:W-:Y:S05]  /*46e0*/  @P1 BRA `(.L_x_101) ;  /* 0x0000000800601947 */ /* 0x000fea0003800000 */
[----:B-----5:R-:W-:-:S04]  /*46f0*/  LOP3.LUT R4, R4, 0xff, RZ, 0xc0, !PT ;  /* 0x000000ff04047812 */ /* 0x020fc800078ec0ff */
[----:B------:R-:W-:-:S05]  /*4700*/  F2FP.F16.E4M3.UNPACK_B R4, R4 ;  /* 0x00000004ff04723e */ /* 0x000fca00020006ff */
[----:B------:R-:W-:-:S05]  /*4710*/  HADD2.F32 R4, -RZ, R4.H0_H0 ;  /* 0x20000004ff047230 */ /* 0x000fca0000004100 */
[----:B0-----:R-:W-:-:S04]  /*4720*/  FMUL R5, R4, R13 ;  /* 0x0000000d04057220 */ /* 0x001fc80000400000 */
[----:B------:R-:W-:-:S05]  /*4730*/  FFMA R5, R22, R12, R5 ;  /* 0x0000000c16057223 */ /* 0x000fca0000000005 */
[----:B------:R-:W-:-:S05]  /*4740*/  F2FP.SATFINITE.E4M3.F32.PACK_AB_MERGE_C R5, RZ, R5, RZ ;  /* 0x00000005ff05723e */ /* 0x000fca00048070ff */
[----:B------:R0:W-:Y:S01]  /*4750*/  STG.E.U8 desc[UR20][R16.64+0x39], R5 ;  /* 0x0000390510007986 */ /* 0x0001e2000c101114 */
[----:B------:R-:W-:Y:S05]  /*4760*/  BRA `(.L_x_101) ;  /* 0x0000000800407947 */ /* 0x000fea0003800000 */
.L_x_36:
[C---:B------:R-:W-:Y:S01]  /*4770*/  ISETP.GE.AND P3, PT, R24.reuse, 0x1, PT ;  /* 0x000000011800780c */ /* 0x040fe20003f66270 */
[-C--:B------:R-:W-:Y:S01]  /*4780*/  FMUL R85, R85, R12.reuse ;  /* 0x0000000c55557220 */ /* 0x080fe20000400000 */
[----:B------:R-:W-:Y:S01]  /*4790*/  ISETP.GE.AND P0, PT, R24, 0x2, PT ;  /* 0x000000021800780c */ /* 0x000fe20003f06270 */
[-C--:B------:R-:W-:Y:S01]  /*47a0*/  FMUL R84, R84, R12.reuse ;  /* 0x0000000c54547220 */ /* 0x080fe20000400000 */
[C---:B------:R-:W-:Y:S01]  /*47b0*/  ISETP.LT.OR P1, PT, R6.reuse, 0x1, !P3 ;  /* 0x000000010600780c */ /* 0x040fe20005f21670 */
[-C--:B------:R-:W-:Y:S01]  /*47c0*/  FMUL R83, R83, R12.reuse ;  /* 0x0000000c53537220 */ /* 0x080fe20000400000 */
[----:B------:R-:W-:Y:S01]  /*47d0*/  ISETP.LT.OR P2, PT, R6, 0x1, !P0 ;  /* 0x000000010600780c */ /* 0x000fe20004741670 */
[-C--:B------:R-:W-:Y:S01]  /*47e0*/  FMUL R82, R82, R12.reuse ;  /* 0x0000000c52527220 */ /* 0x080fe20000400000 */
[----:B------:R-:W-:Y:S01]  /*47f0*/  ISETP.LT.OR P3, PT, R6, 0x9, !P3 ;  /* 0x000000090600780c */ /* 0x000fe20005f61670 */
[-C--:B------:R-:W-:Y:S01]  /*4800*/  FMUL R81, R81, R12.reuse ;  /* 0x0000000c51517220 */ /* 0x080fe20000400000 */
[----:B------:R-:W-:Y:S01]  /*4810*/  F2FP.SATFINITE.E4M3.F32.PACK_AB_MERGE_C R85, RZ, R85, RZ ;  /* 0x00000055ff55723e */ /* 0x000fe200048070ff */
[----:B------:R-:W-:Y:S01]  /*4820*/  FMUL R80, R80, R12 ;  /* 0x0000000c50507220 */ /* 0x000fe20000400000 */
[----:B------:R-:W-:Y:S01]  /*4830*/  F2FP.SATFINITE.E4M3.F32.PACK_AB_MERGE_C R5, RZ, R84, RZ ;  /* 0x00000054ff05723e */ /* 0x000fe200048070ff */
[-C--:B------:R-:W-:Y:S01]  /*4840*/  FMUL R79, R79, R12.reuse ;  /* 0x0000000c4f4f7220 */ /* 0x080fe20000400000 */
[----:B------:R-:W-:Y:S01]  /*4850*/  F2FP.SATFINITE.E4M3.F32.PACK_AB_MERGE_C R83, RZ, R83, RZ ;  /* 0x00000053ff53723e */ /* 0x000fe200048070ff */
[-C--:B------:R-:W-:Y:S01]  /*4860*/  FMUL R78, R78, R12.reuse ;  /* 0x0000000c4e4e7220 */ /* 0x080fe20000400000 */
[----:B------:R-:W-:Y:S01]  /*4870*/  ISETP.LT.OR P0, PT, R6, 0x9, !P0 ;  /* 0x000000090600780c */ /* 0x000fe20004701670 */
[----:B------:R-:W-:Y:S01]  /*4880*/  @!P1 STG.E.U8 desc[UR20][R14.64], R85 ;  /* 0x000000550e009986 */ /* 0x000fe2000c101114 */
[C---:B------:R-:W-:Y:S01]  /*4890*/  ISETP.GE.AND P1, PT, R24.reuse, 0x9, PT ;  /* 0x000000091800780c */ /* 0x040fe20003f26270 */
[-C--:B------:R-:W-:Y:S01]  /*48a0*/  FMUL R77, R77, R12.reuse ;  /* 0x0000000c4d4d7220 */ /* 0x080fe20000400000 */
[----:B------:R-:W-:Y:S01]  /*48b0*/  F2FP.SATFINITE.E4M3.F32.PACK_AB_MERGE_C R81, RZ, R81, RZ ;  /* 0x00000051ff51723e */ /* 0x000fe200048070ff */
[----:B------:R0:W-:Y:S01]  /*48c0*/  @!P2 STG.E.U8 desc[UR20][R14.64+0x1], R5 ;  /* 0x000001050e00a986 */ /* 0x0001e2000c101114 */
[----:B------:R-:W-:Y:S01]  /*48d0*/  ISETP.GE.AND P2, PT, R24, 0xa, PT ;  /* 0x0000000a1800780c */ /* 0x000fe20003f46270 */
[----:B------:R-:W-:Y:S01]  /*48e0*/  FMUL R76, R76, R12 ;  /* 0x0000000c4c4c7220 */ /* 0x000fe20000400000 */
[----:B------:R-:W-:Y:S01]  /*48f0*/  F2FP.SATFINITE.E4M3.F32.PACK_AB_MERGE_C R21, RZ, R80, RZ ;  /* 0x00000050ff15723e */ /* 0x000fe200048070ff */
[----:B------:R-:W-:Y:S01]  /*4900*/  @!P3 STG.E.U8 desc[UR20][R16.64], R83 ;  /* 0x000000531000b986 */ /* 0x000fe2000c101114 */
[----:B------:R-:W-:Y:S01]  /*4910*/  ISETP.LT.OR P3, PT, R6, 0x1, !P1 ;  /* 0x000000010600780c */ /* 0x000fe20004f61670 */
[-C--:B------:R-:W-:Y:S01]  /*4920*/  FMUL R74, R74, R12.reuse ;  /* 0x0000000c4a4a7220 */ /* 0x080fe20000400000 */
[C---:B------:R-:W-:Y:S01]  /*4930*/  ISETP.LT.OR P5, PT, R6.reuse, 0x1, !P2 ;  /* 0x000000010600780c */ /* 0x040fe200057a1670 */
[-C--:B------:R-:W-:Y:S01]  /*4940*/  FMUL R75, R75, R12.reuse ;  /* 0x0000000c4b4b7220 */ /* 0x080fe20000400000 */
[----:B------:R-:W-:Y:S01]  /*4950*/  ISETP.LT.OR P1, PT, R6, 0x9, !P1 ;  /* 0x000000090600780c */ /* 0x000fe20004f21670 */
[-C--:B------:R-:W-:Y:S01]  /*4960*/  FMUL R73, R73, R12.reuse ;  /* 0x0000000c49497220 */ /* 0x080fe20000400000 */
[----:B------:R-:W-:Y:S01]  /*4970*/  F2FP.SATFINITE.E4M3.F32.PACK_AB_MERGE_C R79, RZ, R79, RZ ;  /* 0x0000004fff4f723e */ /* 0x000fe200048070ff */
[----:B------:R-:W-:Y:S01]  /*4980*/  FMUL R72, R72, R12 ;  /* 0x0000000c48487220 */ /* 0x000fe20000400000 */
[----:B0-----:R-:W-:Y:S01]  /*4990*/  F2FP.SATFINITE.E4M3.F32.PACK_AB_MERGE_C R5, RZ, R82, RZ ;  /* 0x00000052ff05723e */ /* 0x001fe200048070ff */
[-C--:B------:R-:W-:Y:S01]  /*49a0*/  FMUL R70, R70, R12.reuse ;  /* 0x0000000c46467220 */ /* 0x080fe20000400000 */
[----:B------:R-:W-:Y:S01]  /*49b0*/  ISETP.LT.OR P2, PT, R6, 0x9, !P2 ;  /* 0x000000090600780c */ /* 0x000fe20005741670 */
[----:B------:R-:W-:Y:S01]  /*49c0*/  FMUL R71, R71, R12 ;  /* 0x0000000c47477220 */ /* 0x000fe20000400000 */
[----:B------:R-:W-:Y:S01]  /*49d0*/  F2FP.SATFINITE.E4M3.F32.PACK_AB_MERGE_C R25, RZ, R78, RZ ;  /* 0x0000004eff19723e */ /* 0x000fe200048070ff */
[----:B------:R0:W-:Y:S01]  /*49e0*/  @!P0 STG.E.U8 desc[UR20][R16.64+0x1], R5 ;  /* 0x0000010510008986 */ /* 0x0001e2000c101114 */
[C---:B------:R-:W-:Y:S01]  /*49f0*/  ISETP.GE.AND P0, PT, R24.reuse, 0x11, PT ;  /* 0x000000111800780c */ /* 0x040fe20003f06270 */
[-C--:B------:R-:W-:Y:S01]  /*4a00*/  FMUL R69, R69, R12.reuse ;  /* 0x0000000c45457220 */ /* 0x080fe20000400000 */
[----:B------:R-:W-:Y:S01]  /*4a10*/  F2FP.SATFINITE.E4M3.F32.PACK_AB_MERGE_C R77, RZ, R77, RZ ;  /* 0x0000004dff4d723e */ /* 0x000fe200048070ff */
[----:B------:R-:W-:Y:S01]  /*4a20*/  @!P3 STG.E.U8 desc[UR20][R14.64+0x8], R81 ;  /* 0x000008510e00b986 */ /* 0x000fe2000c101114 */
[----:B------:R-:W-:Y:S01]  /*4a30*/  ISETP.GE.AND P3, PT, R24, 0x12, PT ;  /* 0x000000121800780c */ /* 0x000fe20003f66270 */
[-C--:B------:R-:W-:Y:S01]  /*4a40*/  FMUL R68, R68, R12.reuse ;  /* 0x0000000c44447220 */ /* 0x080fe20000400000 */
[----:B------:R-:W-:Y:S01]  /*4a50*/  F2FP.SATFINITE.E4M3.F32.PACK_AB_MERGE_C R75, RZ, R75, RZ ;  /* 0x0000004bff4b723e */ /* 0x000fe200048070ff */
[----:B------:R1:W-:Y:S01]  /*4a60*/  @!P5 STG.E.U8 desc[UR20][R14.64+0x9], R21 ;  /* 0x000009150e00d986 */ /* 0x0003e2000c101114 */
[C---:B------:R-:W-:Y:S01]  /*4a70*/  ISETP.LT.OR P5, PT, R6.reuse, 0x1, !P3 ;  /* 0x000000010600780c */ /* 0x040fe20005fa1670 */
[-C--:B------:R-:W-:Y:S01]  /*4a80*/  FMUL R67, R67, R12.reuse ;  /* 0x0000000c43437220 */ /* 0x080fe20000400000 */
[C---:B------:R-:W-:Y:S01]  /*4a90*/  ISETP.LT.OR P3, PT, R6.reuse, 0x9, !P3 ;  /* 0x000000090600780c */ /* 0x040fe20005f61670 */
[----:B------:R-:W-:Y:S01]  /*4aa0*/  @!P1 STG.E.U8 desc[UR20][R16.64+0x8], R79 ;  /* 0x0000084f10009986 */ /* 0x000fe2000c101114 */
[----:B------:R-:W-:Y:S01]  /*4ab0*/  ISETP.LT.OR P1, PT, R6, 0x1, !P0 ;  /* 0x000000010600780c */ /* 0x000fe20004721670 */
[----:B------:R-:W-:Y:S01]  /*4ac0*/  FMUL R66, R66, R12 ;  /* 0x0000000c42427220 */ /* 0x000fe20000400000 */
[----:B0-----:R-:W-:Y:S01]  /*4ad0*/  F2FP.SATFINITE.E4M3.F32.PACK_AB_MERGE_C R5, RZ, R76, RZ ;  /* 0x0000004cff05723e */ /* 0x001fe200048070ff */
[----:B------:R-:W-:Y:S01]  /*4ae0*/  @!P2 STG.E.U8 desc[UR20][R16.64+0x9], R25 ;  /* 0x000009191000a986 */ /* 0x000fe2000c101114 */
[----:B------:R-:W-:Y:S01]  /*4af0*/  ISETP.GE.AND P2, PT, R24, 0x19, PT ;  /* 0x000000191800780c */ /* 0x000fe20003f46270 */
[-C--:B------:R-:W-:Y:S01]  /*4b00*/  FMUL R65, R65, R12.reuse ;  /* 0x0000000c41417220 */ /* 0x080fe20000400000 */
[----:B------:R-:W-:Y:S01]  /*4b10*/  ISETP.LT.OR P0, PT, R6, 0x9, !P0 ;  /* 0x000000090600780c */ /* 0x000fe20004701670 */
[----:B------:R-:W-:Y:S01]  /*4b20*/  FMUL R64, R64, R12 ;  /* 0x0000000c40407220 */ /* 0x000fe20000400000 */
[----:B------:R-:W-:Y:S01]  /*4b30*/  ISETP.LT.OR P6, PT, R6, 0x1, !P2 ;  /* 0x000000010600780c */ /* 0x000fe200057c1670 */
[----:B------:R0:W-:Y:S01]  /*4b40*/  @!P5 STG.E.U8 desc[UR20][R14.64+0x11], R5 ;  /* 0x000011050e00d986 */ /* 0x0001e2000c101114 */
[----:B-1----:R-:W-:Y:S01]  /*4b50*/  F2FP.SATFINITE.E4M3.F32.PACK_AB_MERGE_C R21, RZ, R74, RZ ;  /* 0x0000004aff15723e */ /* 0x002fe200048070ff */
[-C--:B------:R-:W-:Y:S01]  /*4b60*/  FMUL R62, R62, R12.reuse ;  /* 0x0000000c3e3e7220 */ /* 0x080fe20000400000 */
[----:B------:R-:W-:Y:S01]  /*4b70*/  F2FP.SATFINITE.E4M3.F32.PACK_AB_MERGE_C R73, RZ, R73, RZ ;  /* 0x00000049ff49723e */ /* 0x000fe200048070ff */
[----:B------:R-:W-:Y:S01]  /*4b80*/  @!P1 STG.E.U8 desc[UR20][R14.64+0x10], R77 ;  /* 0x0000104d0e009986 */ /* 0x000fe2000c101114 */
[----:B------:R-:W-:Y:S01]  /*4b90*/  ISETP.GE.AND P1, PT, R24, 0x1a, PT ;  /* 0x0000001a1800780c */ /* 0x000fe20003f26270 */
[-C--:B------:R-:W-:Y:S01]  /*4ba0*/  FMUL R63, R63, R12.reuse ;  /* 0x0000000c3f3f7220 */ /* 0x080fe20000400000 */
[C---:B------:R-:W-:Y:S01]  /*4bb0*/  ISETP.LT.OR P2, PT, R6.reuse, 0x9, !P2 ;  /* 0x000000090600780c */ /* 0x040fe20005741670 */
[----:B------:R1:W-:Y:S01]  /*4bc0*/  @!P3 STG.E.U8 desc[UR20][R16.64+0x11], R21 ;  /* 0x000011151000b986 */ /* 0x0003e2000c101114 */
[C---:B------:R-:W-:Y:S01]  /*4bd0*/  ISETP.LT.OR P5, PT, R6.reuse, 0x1, !P1 ;  /* 0x000000010600780c */ /* 0x040fe20004fa1670 */
[----:B------:R-:W-:Y:S01]  /*4be0*/  FMUL R61, R61, R12 ;  /* 0x0000000c3d3d7220 */ /* 0x000fe20000400000 */
[----:B------:R-:W-:Y:S01]  /*4bf0*/  ISETP.LT.OR P3, PT, R6, 0x9, !P1 ;  /* 0x000000090600780c */ /* 0x000fe20004f61670 */
[----:B------:R-:W-:Y:S01]  /*4c00*/  @!P0 STG.E.U8 desc[UR20][R16.64+0x10], R75 ;  /* 0x0000104b10008986 */ /* 0x000fe2000c101114 */
[----:B0-----:R-:W-:Y:S01]  /*4c10*/  F2FP.SATFINITE.E4M3.F32.PACK_AB_MERGE_C R5, RZ, R72, RZ ;  /* 0x00000048ff05723e */ /* 0x001fe200048070ff */
[-C--:B------:R-:W-:Y:S01]  /*4c20*/  FMUL R60, R60, R12.reuse ;  /* 0x0000000c3c3c7220 */ /* 0x080fe20000400000 */
[C---:B------:R-:W-:Y:S01]  /*4c30*/  ISETP.GE.AND P0, PT, R24.reuse, 0x21, PT ;  /* 0x000000211800780c */ /* 0x040fe20003f06270 */
[----:B------:R-:W-:Y:S01]  /*4c40*/  @!P6 STG.E.U8 desc[UR20][R14.64+0x18], R73 ;  /* 0x000018490e00e986 */ /* 0x000fe2000c101114 */
[----:B------:R-:W-:Y:S01]  /*4c50*/  ISETP.GE.AND P1, PT, R24, 0x22, PT ;  /* 0x000000221800780c */ /* 0x000fe20003f26270 */
[-C--:B------:R-:W-:Y:S01]  /*4c60*/  FMUL R59, R59, R12.reuse ;  /* 0x0000000c3b3b7220 */ /* 0x080fe20000400000 */
[----:B------:R-:W-:Y:S01]  /*4c70*/  ISETP.LT.OR P6, PT, R6, 0x1, !P0 ;  /* 0x000000010600780c */ /* 0x000fe200047c1670 */
[----:B------:R-:W-:Y:S01]  /*4c80*/  FMUL R58, R58, R12 ;  /* 0x0000000c3a3a7220 */ /* 0x000fe20000400000 */
[----:B-1----:R-:W-:Y:S01]  /*4c90*/  F2FP.SATFINITE.E4M3.F32.PACK_AB_MERGE_C R21, RZ, R70, RZ ;  /* 0x00000046ff15723e */ /* 0x002fe200048070ff */
[----:B------:R0:W-:Y:S01]  /*4ca0*/  @!P5 STG.E.U8 desc[UR20][R14.64+0x19], R5 ;  /* 0x000019050e00d986 */ /* 0x0001e2000c101114 */
[----:B------:R-:W-:Y:S01]  /*4cb0*/  ISETP.LT.OR P5, PT, R6, 0x1, !P1 ;  /* 0x000000010600780c */ /* 0x000fe20004fa1670 */
[-C--:B------:R-:W-:Y:S01]  /*4cc0*/  FMUL R57, R57, R12.reuse ;  /* 0x0000000c39397220 */ /* 0x080fe20000400000 */
[----:B------:R-:W-:Y:S01]  /*4cd0*/  F2FP.SATFINITE.E4M3.F32.PACK_AB_MERGE_C R71, RZ, R71, RZ ;  /* 0x00000047ff47723e */ /* 0x000fe200048070ff */
[----:B------:R1:W-:Y:S01]  /*4ce0*/  @!P3 STG.E.U8 desc[UR20][R16.64+0x19], R21 ;  /* 0x000019151000b986 */ /* 0x0003e2000c101114 */
[----:B------:R-:W-:Y:S01]  /*4cf0*/  F2FP.SATFINITE.E4M3.F32.PACK_AB_MERGE_C R69, RZ, R69, RZ ;  /* 0x00000045ff45723e */ /* 0x000fe200048070ff */
[----:B------:R-:W-:Y:S01]  /*4d00*/  FMUL R56, R56, R12 ;  /* 0x0000000c38387220 */ /* 0x000fe20000400000 */
[----:B------:R-:W-:Y:S01]  /*4d10*/  F2FP.SATFINITE.E4M3.F32.PACK_AB_MERGE_C R25, RZ, R68, RZ ;  /* 0x00000044ff19723e */ /* 0x000fe200048070ff */
[----:B------:R-:W-:Y:S01]  /*4d20*/  @!P2 STG.E.U8 desc[UR20][R16.64+0x18], R71 ;  /* 0x000018471000a986 */ /* 0x000fe2000c101114 */
[----:B------:R-:W-:Y:S01]  /*4d30*/  ISETP.LT.OR P3, PT, R6, 0x9, !P1 ;  /* 0x000000090600780c */ /* 0x000fe20004f61670 */
[-C--:B------:R-:W-:Y:S01]  /*4d40*/  FMUL R23, R23, R12.reuse ;  /* 0x0000000c17177220 */ /* 0x080fe20000400000 */
[----:B------:R-:W-:Y:S01]  /*4d50*/  ISETP.GE.AND P2, PT, R24, 0x29, PT ;  /* 0x000000291800780c */ /* 0x000fe20003f46270 */
[----:B------:R-:W-:Y:S01]  /*4d60*/  @!P6 STG.E.U8 desc[UR20][R14.64+0x20], R69 ;  /* 0x000020450e00e986 */ /* 0x000fe2000c101114 */
[----:B------:R-:W-:Y:S01]  /*4d70*/  ISETP.LT.OR P0, PT, R6, 0x9, !P0 ;  /* 0x000000090600780c */ /* 0x000fe20004701670 */
[----:B------:R-:W-:Y:S01]  /*4d80*/  FMUL R22, R22, R12 ;  /* 0x0000000c16167220 */ /* 0x000fe20000400000 */
[----:B------:R-:W-:Y:S01]  /*4d90*/  ISETP.GE.AND P1, PT, R24, 0x2a, PT ;  /* 0x0000002a1800780c */ /* 0x000fe20003f26270 */
[----:B------:R-:W-:Y:S01]  /*4da0*/  @!P5 STG.E.U8 desc[UR20][R14.64+0x21], R25 ;  /* 0x000021190e00d986 */ /* 0x000fe2000c101114 */
[----:B------:R-:W-:-:S02]  /*4db0*/  ISETP.LT.OR P6, PT, R6, 0x1, !P2 ;  /* 0x000000010600780c */ /* 0x000fc400057c1670 */
[C---:B------:R-:W-:Y:S02]  /*4dc0*/  ISETP.LT.OR P5, PT, R6.reuse, 0x1, !P1 ;  /* 0x000000010600780c */ /* 0x040fe40004fa1670 */
[----:B------:R-:W-:Y:S02]  /*4dd0*/  F2FP.SATFINITE.E4M3.F32.PACK_AB_MERGE_C R67, RZ, R67, RZ ;  /* 0x00000043ff43723e */ /* 0x000fe400048070ff */
[----:B0-----:R-:W-:Y:S02]  /*4de0*/  F2FP.SATFINITE.E4M3.F32.PACK_AB_MERGE_C R5, RZ, R66, RZ ;  /* 0x00000042ff05723e */ /* 0x001fe400048070ff */
[----:B------:R-:W-:Y:S01]  /*4df0*/  F2FP.SATFINITE.E4M3.F32.PACK_AB_MERGE_C R65, RZ, R65, RZ ;  /* 0x00000041ff41723e */ /* 0x000fe200048070ff */
[----:B------:R-:W-:Y:S01]  /*4e00*/  @!P0 STG.E.U8 desc[UR20][R16.64+0x20], R67 ;  /* 0x0000204310008986 */ /* 0x000fe2000c101114 */
[----:B-1----:R-:W-:Y:S02]  /*4e10*/  F2FP.SATFINITE.E4M3.F32.PACK_AB_MERGE_C R21, RZ, R64, RZ ;  /* 0x00000040ff15723e */ /* 0x002fe400048070ff */
[C---:B------:R-:W-:Y:S01]  /*4e20*/  ISETP.LT.OR P1, PT, R6.reuse, 0x9, !P1 ;  /* 0x000000090600780c */ /* 0x040fe20004f21670 */
[----:B------:R0:W-:Y:S01]  /*4e30*/  @!P3 STG.E.U8 desc[UR20][R16.64+0x21], R5 ;  /* 0x000021051000b986 */ /* 0x0001e2000c101114 */
[----:B------:R-:W-:-:S02]  /*4e40*/  ISETP.LT.OR P2, PT, R6, 0x9, !P2 ;  /* 0x000000090600780c */ /* 0x000fc40005741670 */
[C---:B------:R-:W-:Y:S01]  /*4e50*/  ISETP.GE.AND P3, PT, R24.reuse, 0x31, PT ;  /* 0x000000311800780c */ /* 0x040fe20003f66270 */
[----:B------:R-:W-:Y:S01]  /*4e60*/  @!P6 STG.E.U8 desc[UR20][R14.64+0x28], R65 ;  /* 0x000028410e00e986 */ /* 0x000fe2000c101114 */
[----:B------:R-:W-:Y:S02]  /*4e70*/  ISETP.GE.AND P0, PT, R24, 0x32, PT ;  /* 0x000000321800780c */ /* 0x000fe40003f06270 */
[----:B------:R-:W-:Y:S01]  /*4e80*/  F2FP.SATFINITE.E4M3.F32.PACK_AB_MERGE_C R63, RZ, R63, RZ ;  /* 0x0000003fff3f723e */ /* 0x000fe200048070ff */
[----:B------:R1:W-:Y:S01]  /*4e90*/  @!P5 STG.E.U8 desc[UR20][R14.64+0x29], R21 ;  /* 0x000029150e00d986 */ /* 0x0003e2000c101114 */
[C---:B------:R-:W-:Y:S02]  /*4ea0*/  ISETP.LT.OR P5, PT, R6.reuse, 0x1, !P3 ;  /* 0x000000010600780c */ /* 0x040fe40005fa1670 */
[----:B------:R-:W-:Y:S02]  /*4eb0*/  ISETP.LT.OR P6, PT, R6, 0x1, !P0 ;  /* 0x000000010600780c */ /* 0x000fe400047c1670 */
[----:B0-----:R-:W-:Y:S01]  /*4ec0*/  F2FP.SATFINITE.E4M3.F32.PACK_AB_MERGE_C R5, RZ, R62, RZ ;  /* 0x0000003eff05723e */ /* 0x001fe200048070ff */
[----:B------:R-:W-:Y:S01]  /*4ed0*/  @!P2 STG.E.U8 desc[UR20][R16.64+0x28], R63 ;  /* 0x0000283f1000a986 */ /* 0x000fe2000c101114 */
[----:B------:R-:W-:-:S02]  /*4ee0*/  F2FP.SATFINITE.E4M3.F32.PACK_AB_MERGE_C R61, RZ, R61, RZ ;  /* 0x0000003dff3d723e */ /* 0x000fc400048070ff */
[----:B------:R-:W-:Y:S01]  /*4ef0*/  ISETP.GE.AND P2, PT, R24, 0x3a, PT ;  /* 0x0000003a1800780c */ /* 0x000fe20003f46270 */
[----:B------:R0:W-:Y:S01]  /*4f00*/  @!P1 STG.E.U8 desc[UR20][R16.64+0x29], R5 ;  /* 0x0000290510009986 */ /* 0x0001e2000c101114 */
[----:B------:R-:W-:Y:S02]  /*4f10*/  ISETP.LT.OR P1, PT, R6, 0x9, !P3 ;  /* 0x000000090600780c */ /* 0x000fe40005f21670 */
[----:B-1----:R-:W-:Y:S01]  /*4f20*/  F2FP.SATFINITE.E4M3.F32.PACK_AB_MERGE_C R21, RZ, R60, RZ ;  /* 0x0000003cff15723e */ /* 0x002fe200048070ff */
[----:B------:R-:W-:Y:S01]  /*4f30*/  @!P5 STG.E.U8 desc[UR20][R14.64+0x30], R61 ;  /* 0x0000303d0e00d986 */ /* 0x000fe2000c101114 */
[----:B------:R-:W-:Y:S02]  /*4f40*/  ISETP.GE.AND P3, PT, R24, 0x39, PT ;  /* 0x000000391800780c */ /* 0x000fe40003f66270 */
[C---:B------:R-:W-:Y:S01]  /*4f50*/  ISETP.LT.OR P0, PT, R6.reuse, 0x9, !P0 ;  /* 0x000000090600780c */ /* 0x040fe20004701670 */
[----:B------:R1:W-:Y:S01]  /*4f60*/  @!P6 STG.E.U8 desc[UR20][R14.64+0x31], R21 ;  /* 0x000031150e00e986 */ /* 0x0003e2000c101114 */
[----:B------:R-:W-:-:S02]  /*4f70*/  ISETP.LT.OR P5, PT, R6, 0x1, !P3 ;  /* 0x000000010600780c */ /* 0x000fc40005fa1670 */
[C---:B------:R-:W-:Y:S02]  /*4f80*/  ISETP.LT.OR P6, PT, R6.reuse, 0x1, !P2 ;  /* 0x000000010600780c */ /* 0x040fe400057c1670 */
[C---:B------:R-:W-:Y:S02]  /*4f90*/  ISETP.LT.OR P3, PT, R6.reuse, 0x9, !P3 ;  /* 0x000000090600780c */ /* 0x040fe40005f61670 */
[----:B------:R-:W-:Y:S02]  /*4fa0*/  ISETP.LT.OR P2, PT, R6, 0x9, !P2 ;  /* 0x000000090600780c */ /* 0x000fe40005741670 */
[----:B------:R-:W-:Y:S02]  /*4fb0*/  F2FP.SATFINITE.E4M3.F32.PACK_AB_MERGE_C R59, RZ, R59, RZ ;  /* 0x0000003bff3b723e */ /* 0x000fe400048070ff */
[----:B0-----:R-:W-:Y:S02]  /*4fc0*/  F2FP.SATFINITE.E4M3.F32.PACK_AB_MERGE_C R5, RZ, R58, RZ ;  /* 0x0000003aff05723e */ /* 0x001fe400048070ff */
[----:B------:R-:W-:Y:S01]  /*4fd0*/  F2FP.SATFINITE.E4M3.F32.PACK_AB_MERGE_C R57, RZ, R57, RZ ;  /* 0x00000039ff39723e */ /* 0x000fe200048070ff */
[----:B------:R0:W-:Y:S01]  /*4fe0*/  @!P1 STG.E.U8 desc[UR20][R16.64+0x30], R59 ;  /* 0x0000303b10009986 */ /* 0x0001e2000c101114 */
[----:B-1----:R-:W-:-:S02]  /*4ff0*/  F2FP.SATFINITE.E4M3.F32.PACK_AB_MERGE_C R21, RZ, R56, RZ ;  /* 0x00000038ff15723e */ /* 0x002fc400048070ff */
[----:B------:R-:W-:Y:S01]  /*5000*/  F2FP.SATFINITE.E4M3.F32.PACK_AB_MERGE_C R23, RZ, R23, RZ ;  /* 0x00000017ff17723e */ /* 0x000fe200048070ff */
[----:B------:R0:W-:Y:S01]  /*5010*/  @!P0 STG.E.U8 desc[UR20][R16.64+0x31], R5 ;  /* 0x0000310510008986 */ /* 0x0001e2000c101114 */
[----:B------:R-:W-:-:S03]  /*5020*/  F2FP.SATFINITE.E4M3.F32.PACK_AB_MERGE_C R25, RZ, R22, RZ ;  /* 0x00000016ff19723e */ /* 0x000fc600048070ff */
[----:B------:R0:W-:Y:S04]  /*5030*/  @!P5 STG.E.U8 desc[UR20][R14.64+0x38], R57 ;  /* 0x000038390e00d986 */ /* 0x0001e8000c101114 */
[----:B------:R0:W-:Y:S04]  /*5040*/  @!P6 STG.E.U8 desc[UR20][R14.64+0x39], R21 ;  /* 0x000039150e00e986 */ /* 0x0001e8000c101114 */
[----:B------:R0:W-:Y:S04]  /*5050*/  @!P3 STG.E.U8 desc[UR20][R16.64+0x38], R23 ;  /* 0x000038171000b986 */ /* 0x0001e8000c101114 */
[----:B------:R0:W-:Y:S02]  /*5060*/  @!P2 STG.E.U8 desc[UR20][R16.64+0x39], R25 ;  /* 0x000039191000a986 */ /* 0x0001e4000c101114 */
.L_x_101:
[----:B------:R-:W-:Y:S05]  /*5070*/  BSYNC B0 ;  /* 0x0000000000007941 */ /* 0x000fea0003800000 */
.L_x_35:
[C---:B------:R-:W-:Y:S01]  /*5080*/  LEA R2, P0, R8.reuse, R2, 0x1 ;  /* 0x0000000208027211 */ /* 0x040fe200078008ff */
[----:B------:R-:W-:Y:S01]  /*5090*/  ULDC.64 UR6, c[0x0][0x650] ;  /* 0x0001940000067ab9 */ /* 0x000fe20000000a00 */
[----:B-----5:R-:W-:Y:S01]  /*50a0*/  IMAD.U32 R4, RZ, RZ, UR12 ;  /* 0x0000000cff047e24 */ /* 0x020fe2000f8e00ff */
[----:B0-----:R-:W-:Y:S01]  /*50b0*/  PRMT R14, RZ, 0x7610, R14 ;  /* 0x00007610ff0e7816 */ /* 0x001fe2000000000e */
[----:B------:R-:W-:Y:S01]  /*50c0*/  IMAD.MOV.U32 R6, RZ, RZ, -0x1 ;  /* 0xffffffffff067424 */ /* 0x000fe200078e00ff */
[----:B------:R-:W-:Y:S01]  /*50d0*/  LEA.HI.X R3, R8, R3, R0, 0x1, P0 ;  /* 0x0000000308037211 */ /* 0x000fe200000f0c00 */
[----:B------:R0:W-:Y:S01]  /*50e0*/  SYNCS.ARRIVE.TRANS64.A1T0 RZ, [R4+UR23], RZ ;  /* 0x000000ff04ff79a7 */ /* 0x0001e20008100017 */
[----:B------:R-:W-:Y:S01]  /*50f0*/  ISETP.GE.U32.AND P0, PT, R2, UR6, PT ;  /* 0x0000000602007c0c */ /* 0x000fe2000bf06070 */
[----:B------:R-:W-:-:S03]  /*5100*/  IMAD.MOV.U32 R5, RZ, RZ, -0x1 ;  /* 0xffffffffff057424 */ /* 0x000fc600078e00ff */
[----:B------:R-:W-:Y:S01]  /*5110*/  ISETP.GE.U32.AND.EX P0, PT, R3, UR7, PT, P0 ;  /* 0x0000000703007c0c */ /* 0x000fe2000bf06100 */
[----:B0-----:R-:W-:-:S12]  /*5120*/  IMAD.MOV.U32 R4, RZ, RZ, -0x1 ;  /* 0xffffffffff047424 */ /* 0x001fd800078e00ff */
[----:B------:R-:W-:Y:S05]  /*5130*/  @P0 BRA `(.L_x_102) ;  /* 0x0000000400600947 */ /* 0x000fea0003800000 */
[----:B------:R-:W0:Y:S01]  /*5140*/  S2R R26, SR_CTAID.X ;  /* 0x00000000001a7919 */ /* 0x000e220000002500 */
[----:B--234-:R-:W2:Y:S01]  /*5150*/  LDC.64 R20, c[0x0][0x628] ;  /* 0x00018a00ff147b82 */ /* 0x01cea20000000a00 */
[----:B------:R-:W-:Y:S01]  /*5160*/  ULDC UR6, c[0x0][0x150] ;  /* 0x0000540000067ab9 */ /* 0x000fe20000000800 */
[----:B-1----:R-:W-:Y:S01]  /*5170*/  IMAD.MOV.U32 R16, RZ, RZ, R2 ;  /* 0x000000ffff107224 */ /* 0x002fe200078e0002 */
[----:B------:R-:W1:Y:S01]  /*5180*/  S2R R28, SR_CTAID.Y ;  /* 0x00000000001c7919 */ /* 0x000e620000002600 */
[----:B------:R-:W-:-:S04]  /*5190*/  IMAD.MOV.U32 R17, RZ, RZ, R3 ;  /* 0x000000ffff117224 */ /* 0x000fc800078e0003 */
[----:B------:R-:W3:Y:S08]  /*51a0*/  LDC R29, c[0x0][0x144] ;  /* 0x00005100ff1d7b82 */ /* 0x000ef00000000800 */
[----:B------:R-:W4:Y:S08]  /*51b0*/  LDC R6, c[0x0][0x630] ;  /* 0x00018c00ff067b82 */ /* 0x000f300000000800 */
[----:B------:R-:W1:Y:S01]  /*51c0*/  LDC.64 R24, c[0x0][0x620] ;  /* 0x00018800ff187b82 */ /* 0x000e620000000a00 */
[----:B--2---:R-:W-:-:S04]  /*51d0*/  ISETP.NE.U32.AND P0, PT, R20, RZ, PT ;  /* 0x000000ff1400720c */ /* 0x004fc80003f05070 */
[----:B------:R-:W-:Y:S02]  /*51e0*/  ISETP.NE.AND.EX P0, PT, R21, RZ, PT, P0 ;  /* 0x000000ff1500720c */ /* 0x000fe40003f05300 */
[----:B0-----:R-:W-:-:S05]  /*51f0*/  I2FP.F32.U32 R4, R26 ;  /* 0x0000001a00047245 */ /* 0x001fca0000201000 */
[----:B------:R-:W-:-:S04]  /*5200*/  FMUL R4, R4, UR6 ;  /* 0x0000000604047c20 */ /* 0x000fc80008400000 */
[----:B------:R0:W2:Y:S02]  /*5210*/  F2I.U32.TRUNC.NTZ R27, R4 ;  /* 0x00000004001b7305 */ /* 0x0000a4000020f000 */
[----:B---34-:R-:W-:Y:S05]  /*5220*/  @!P0 BRA `(.L_x_103) ;  /* 0x0000000000288947 */ /* 0x018fea0003800000 */
[----:B------:R-:W3:Y:S02]  /*5230*/  LDC R5, c[0x0][0x634] ;  /* 0x00018d00ff057b82 */ /* 0x000ee40000000800 */
[----:B---3--:R-:W-:-:S05]  /*5240*/  IADD3 R17, P0, R2, R5, RZ ;  /* 0x0000000502117210 */ /* 0x008fca0007f1e0ff */
[----:B------:R-:W-:-:S04]  /*5250*/  IMAD.X R23, RZ, RZ, R3, P0 ;  /* 0x000000ffff177224 */ /* 0x000fc800000e0603 */
[----:B0-----:R-:W-:-:S04]  /*5260*/  IMAD.WIDE.U32 R4, R23, R20, RZ ;  /* 0x0000001417047225 */ /* 0x001fc800078e00ff */
[----:B------:R-:W-:-:S04]  /*5270*/  IMAD.WIDE.U32 R14, P0, R17, R21, R4 ;  /* 0x00000015110e7225 */ /* 0x000fc80007800004 */
[----:B------:R-:W-:-:S04]  /*5280*/  IMAD.WIDE.U32 R4, R17, R20, RZ ;  /* 0x0000001411047225 */ /* 0x000fc800078e00ff */
[----:B------:R-:W-:Y:S01]  /*5290*/  IMAD.X R17, RZ, RZ, RZ, P0 ;  /* 0x000000ffff117224 */ /* 0x000fe200000e06ff */
[----:B------:R-:W-:Y:S01]  /*52a0*/  IADD3 RZ, P0, R5, R14, RZ ;  /* 0x0000000e05ff7210 */ /* 0x000fe20007f1e0ff */
[----:B------:R-:W-:-:S04]  /*52b0*/  IMAD.MOV.U32 R16, RZ, RZ, R15 ;  /* 0x000000ffff107224 */ /* 0x000fc800078e000f */
[----:B------:R-:W-:-:S08]  /*52c0*/  IMAD.WIDE.U32.X R16, R23, R21, R16, P0 ;  /* 0x0000001517107225 */ /* 0x000fd000000e0410 */
.L_x_103:
[-CC-:B------:R-:W-:Y:S01]  /*52d0*/  SHF.R.U64 R22, R16, R6.reuse, R17.reuse ;  /* 0x0000000610167219 */ /* 0x180fe20000001211 */
[----:B------:R-:W3:Y:S01]  /*52e0*/  LDC.64 R32, c[0x0][0x640] ;  /* 0x00019000ff207b82 */ /* 0x000ee20000000a00 */
[----:B0-----:R-:W-:Y:S01]  /*52f0*/  SHF.R.U32.HI R4, RZ, R6, R17 ;  /* 0x00000006ff047219 */ /* 0x001fe20000011611 */
[----:B--2---:R-:W-:Y:S01]  /*5300*/  IMAD.MOV R27, RZ, RZ, -R27 ;  /* 0x000000ffff1b7224 */ /* 0x004fe200078e0a1b */
[----:B------:R-:W-:Y:S01]  /*5310*/  IADD3 R15, P0, RZ, -R22, RZ ;  /* 0x80000016ff0f7210 */ /* 0x000fe20007f1e0ff */
[----:B------:R-:W-:Y:S01]  /*5320*/  ULDC UR6, c[0x0][0x154] ;  /* 0x0000550000067ab9 */ /* 0x000fe20000000800 */
[----:B------:R-:W-:Y:S02]  /*5330*/  IMAD.MOV.U32 R17, RZ, RZ, 0x1 ;  /* 0x00000001ff117424 */ /* 0x000fe400078e00ff */
[----:B------:R-:W-:Y:S01]  /*5340*/  IMAD R27, R29, R27, R26 ;  /* 0x0000001b1d1b7224 */ /* 0x000fe200078e021a */
[----:B------:R-:W0:Y:S01]  /*5350*/  LDC R14, c[0x0][0x618] ;  /* 0x00018600ff0e7b82 */ /* 0x000e220000000800 */
[----:B------:R-:W-:-:S04]  /*5360*/  IMAD.X R5, RZ, RZ, ~R4, P0 ;  /* 0x000000ffff057224 */ /* 0x000fc800000e0e04 */
[-C--:B-1----:R-:W-:Y:S02]  /*5370*/  IMAD R6, R5, R24.reuse, RZ ;  /* 0x0000001805067224 */ /* 0x082fe400078e02ff */
[C---:B------:R-:W-:Y:S01]  /*5380*/  IMAD.WIDE.U32 R4, R15.reuse, R24, R2 ;  /* 0x000000180f047225 */ /* 0x040fe200078e0002 */
[----:B------:R-:W1:Y:S03]  /*5390*/  LDC R16, c[0x0][0x608] ;  /* 0x00018200ff107b82 */ /* 0x000e660000000800 */
[----:B------:R-:W-:Y:S01]  /*53a0*/  IMAD R15, R15, R25, R6 ;  /* 0x000000190f0f7224 */ /* 0x000fe200078e0206 */
[----:B------:R-:W-:-:S03]  /*53b0*/  I2FP.F32.U32 R6, R28 ;  /* 0x0000001c00067245 */ /* 0x000fc60000201000 */
[----:B------:R-:W-:Y:S01]  /*53c0*/  IMAD.IADD R5, R5, 0x1, R15 ;  /* 0x0000000105057824 */ /* 0x000fe200078e020f */
[----:B------:R-:W2:Y:S01]  /*53d0*/  LDC R30, c[0x0][0x658] ;  /* 0x00019600ff1e7b82 */ /* 0x000ea20000000800 */
[----:B---3--:R-:W-:Y:S01]  /*53e0*/  ISETP.NE.U32.AND P0, PT, R32, RZ, PT ;  /* 0x000000ff2000720c */ /* 0x008fe20003f05070 */
[----:B------:R-:W-:-:S03]  /*53f0*/  IMAD.MOV.U32 R15, RZ, RZ, -0x1 ;  /* 0xffffffffff0f7424 */ /* 0x000fc600078e00ff */
[----:B------:R-:W-:-:S03]  /*5400*/  ISETP.NE.AND.EX P0, PT, R33, RZ, PT, P0 ;  /* 0x000000ff2100720c */ /* 0x000fc60003f05300 */
[----:B------:R-:W3:Y:S01]  /*5410*/  LDC R25, c[0x0][0x148] ;  /* 0x00005200ff197b82 */ /* 0x000ee20000000800 */
[-CC-:B0-----:R-:W-:Y:S02]  /*5420*/  SHF.R.U64 R20, R4, R14.reuse, R5.reuse ;  /* 0x0000000e04147219 */ /* 0x181fe40000001205 */
[----:B------:R-:W-:Y:S01]  /*5430*/  SHF.R.U32.HI R5, RZ, R14, R5 ;  /* 0x0000000eff057219 */ /* 0x000fe20000011605 */
[----:B------:R-:W-:-:S04]  /*5440*/  FMUL R14, R6, UR6 ;  /* 0x00000006060e7c20 */ /* 0x000fc80008400000 */
[----:B------:R-:W0:Y:S01]  /*5450*/  LDC R26, c[0x0][0x600] ;  /* 0x00018000ff1a7b82 */ /* 0x000e220000000800 */
[----:B------:R4:W0:Y:S01]  /*5460*/  F2I.U32.TRUNC.NTZ R23, R14 ;  /* 0x0000000e00177305 */ /* 0x000822000020f000 */
[-CC-:B-1----:R-:W-:Y:S02]  /*5470*/  SHF.R.U64 R6, R20, R16.reuse, R5.reuse ;  /* 0x0000001014067219 */ /* 0x182fe40000001205 */
[----:B------:R-:W-:-:S04]  /*5480*/  SHF.R.U32.HI R5, RZ, R16, R5 ;  /* 0x00000010ff057219 */ /* 0x000fc80000011605 */
[----:B------:R-:W1:Y:S01]  /*5490*/  LDC R31, c[0x0][0x648] ;  /* 0x00019200ff1f7b82 */ /* 0x000e620000000800 */
[-CC-:B--2---:R-:W-:Y:S02]  /*54a0*/  SHF.R.U64 R24, R6, R30.reuse, R5.reuse ;  /* 0x0000001e06187219 */ /* 0x184fe40000001205 */
[-C--:B------:R-:W-:Y:S02]  /*54b0*/  SHF.L.U32 R15, R15, R30.reuse, RZ ;  /* 0x0000001e0f0f7219 */ /* 0x080fe400000006ff */
[-C--:B------:R-:W-:Y:S01]  /*54c0*/  SHF.R.U32.HI R5, RZ, R30.reuse, R5 ;  /* 0x0000001eff057219 */ /* 0x080fe20000011605 */
[----:B------:R-:W-:Y:S01]  /*54d0*/  IMAD.MOV.U32 R4, RZ, RZ, R24 ;  /* 0x000000ffff047224 */ /* 0x000fe200078e0018 */
[----:B------:R-:W-:Y:S01]  /*54e0*/  SHF.L.U32 R30, R17, R30, RZ ;  /* 0x0000001e111e7219 */ /* 0x000fe200000006ff */
[----:B------:R-:W2:Y:S01]  /*54f0*/  LDC R34, c[0x0][0x638] ;  /* 0x00018e00ff227b82 */ /* 0x000ea20000000800 */
[----:B------:R-:W-:-:S07]  /*5500*/  LOP3.LUT R29, RZ, R15, RZ, 0x33, !PT ;  /* 0x0000000fff1d7212 */ /* 0x000fce00078e33ff */
[----:B------:R-:W0:Y:S01]  /*5510*/  LDC R35, c[0x0][0x610] ;  /* 0x00018400ff237b82 */ /* 0x000e220000000800 */
        /* <DEDUP_REMOVED lines=11> */
.L_x_104:
[----:B-1----:R-:W-:Y:S01]  /*55d0*/  SHF.R.U64 R4, R4, R31, R5 ;  /* 0x0000001f04047219 */ /* 0x002fe20000001205 */
[----:B0-----:R-:W-:Y:S01]  /*55e0*/  VIADD R17, R26, 0xffffffff ;  /* 0xffffffff1a117836 */ /* 0x001fe20000000000 */
[----:B------:R-:W-:Y:S01]  /*55f0*/  LOP3.LUT R15, R6, R29, RZ, 0xc0, !PT ;  /* 0x0000001d060f7212 */ /* 0x000fe200078ec0ff */
[----:B------:R-:W-:Y:S02]  /*5600*/  IMAD.MOV R23, RZ, RZ, -R23 ;  /* 0x000000ffff177224 */ /* 0x000fe400078e0a17 */
[----:B------:R-:W-:Y:S02]  /*5610*/  IMAD.MOV R5, RZ, RZ, -R4 ;  /* 0x000000ffff057224 */ /* 0x000fe400078e0a04 */
[----:B------:R-:W-:Y:S01]  /*5620*/  IMAD R6, R30, R4, R15 ;  /* 0x000000041e067224 */ /* 0x000fe200078e020f */
[----:B------:R-:W-:Y:S01]  /*5630*/  LOP3.LUT R15, R20, R17, RZ, 0xc0, !PT ;  /* 0x00000011140f7212 */ /* 0x000fe200078ec0ff */
[----:B---3--:R-:W-:Y:S02]  /*5640*/  @P4 IMAD R27, R25, R23, R28 ;  /* 0x00000017191b4224 */ /* 0x008fe400078e021c */
[----:B--2---:R-:W-:-:S02]  /*5650*/  IMAD R4, R5, R34, R24 ;  /* 0x0000002205047224 */ /* 0x004fc400078e0218 */
[----:B------:R-:W-:Y:S02]  /*5660*/  IMAD R6, R6, R35, R27 ;  /* 0x0000002306067224 */ /* 0x000fe400078e021b */
[----:B------:R-:W-:Y:S02]  /*5670*/  IMAD R5, R4, R26, R15 ;  /* 0x0000001a04057224 */ /* 0x000fe400078e020f */
[----:B------:R-:W-:-:S03]  /*5680*/  IMAD.MOV.U32 R14, RZ, RZ, 0x1 ;  /* 0x00000001ff0e7424 */ /* 0x000fc600078e00ff */
[----:B------:R-:W-:Y:S02]  /*5690*/  SEL R4, R5, R6, !P4 ;  /* 0x0000000605047207 */ /* 0x000fe40006000000 */
[----:B------:R-:W-:Y:S01]  /*56a0*/  SEL R6, R6, R5, !P4 ;  /* 0x0000000506067207 */ /* 0x000fe20006000000 */
[----:B------:R-:W-:-:S07]  /*56b0*/  IMAD.MOV.U32 R5, RZ, RZ, R22 ;  /* 0x000000ffff057224 */ /* 0x000fce00078e0016 */
.L_x_102:
[----:B------:R-:W-:Y:S02]  /*56c0*/  LOP3.LUT P0, RZ, R14, 0xff, RZ, 0xc0, !PT ;  /* 0x000000ff0eff7812 */ /* 0x000fe4000780c0ff */
[----:B------:R-:W-:-:S11]  /*56d0*/  LOP3.LUT R87, R87, 0x1, RZ, 0x3c, !PT ;  /* 0x0000000157577812 */ /* 0x000fd600078e3cff */
[----:B------:R-:W-:Y:S05]  /*56e0*/  @P0 BRA `(.L_x_105) ;  /* 0xffffffbc007c0947 */ /* 0x000fea000383ffff */
[----:B------:R-:W-:Y:S05]  /*56f0*/  EXIT ;  /* 0x000000000000794d */ /* 0x000fea0003800000 */
.L_x_13:
[----:B------:R-:W-:-:S08]  /*5700*/  ISETP.NE.AND P0, PT, R20, RZ, PT ;  /* 0x000000ff1400720c */ /* 0x000fd00003f05270 */
[----:B-----5:R-:W0:-:S00]  /*5710*/  USETMAXREG.DEALLOC.CTAPOOL 0x28 ;  /* 0x00000028000079c8 */ /* 0x020e0000080e0500 */
[----:B------:R-:W-:Y:S05]  /*5720*/  @P0 EXIT ;  /* 0x000000000000094d */ /* 0x000fea0003800000 */
[----:B0-----:R-:W-:Y:S01]  /*5730*/  LOP3.LUT P0, RZ, R16, 0xff, RZ, 0xc0, !PT ;  /* 0x000000ff10ff7812 */ /* 0x001fe2000780c0ff */
[----:B------:R-:W-:Y:S02]  /*5740*/  IMAD.MOV.U32 R12, RZ, RZ, 0x1 ;  /* 0x00000001ff0c7424 */ /* 0x000fe400078e00ff */
[----:B------:R-:W-:-:S10]  /*5750*/  IMAD.MOV.U32 R15, RZ, RZ, RZ ;  /* 0x000000ffff0f7224 */ /* 0x000fd400078e00ff */
[----:B------:R-:W-:Y:S05]  /*5760*/  @!P0 BRA `(.L_x_106) ;  /* 0x0000000c00088947 */ /* 0x000fea0003800000 */
[----:B------:R-:W-:Y:S01]  /*5770*/  LOP3.LUT P0, RZ, R11, 0x1f, RZ, 0xc0, !PT ;  /* 0x0000001f0bff7812 */ /* 0x000fe2000780c0ff */
[----:B------:R-:W-:Y:S01]  /*5780*/  ULDC UR5, c[0x0][0x658] ;  /* 0x0001960000057ab9 */ /* 0x000fe20000000800 */
[----:B------:R-:W-:Y:S01]  /*5790*/  UMOV UR6, 0xffffffff ;  /* 0xffffffff00067882 */ /* 0x000fe20000000000 */
[----:B------:R-:W-:Y:S01]  /*57a0*/  BSSY B0, `(.L_x_106) ;  /* 0x00000be000007945 */ /* 0x000fe20003800000 */
[----:B------:R-:W-:Y:S01]  /*57b0*/  USHF.L.U32 UR6, UR6, UR5, URZ ;  /* 0x0000000506067299 */ /* 0x000fe2000800063f */
[C---:B------:R-:W-:Y:S01]  /*57c0*/  ISETP.NE.AND P2, PT, R10.reuse, RZ, PT ;  /* 0x000000ff0a00720c */ /* 0x040fe20003f45270 */
[----:B------:R-:W-:Y:S01]  /*57d0*/  IMAD.MOV.U32 R14, RZ, RZ, 0x1 ;  /* 0x00000001ff0e7424 */ /* 0x000fe200078e00ff */
[----:B------:R-:W-:Y:S01]  /*57e0*/  ISETP.NE.OR P0, PT, R10, RZ, !P0 ;  /* 0x000000ff0a00720c */ /* 0x000fe20004705670 */
[----:B------:R-:W-:Y:S01]  /*57f0*/  IMAD.MOV.U32 R12, RZ, RZ, 0x1 ;  /* 0x00000001ff0c7424 */ /* 0x000fe200078e00ff */
[----:B------:R-:W-:Y:S01]  /*5800*/  LOP3.LUT R13, R7, 0x2, RZ, 0xfc, !PT ;  /* 0x00000002070d7812 */ /* 0x000fe200078efcff */
[----:B------:R-:W-:Y:S01]  /*5810*/  IMAD.MOV.U32 R15, RZ, RZ, RZ ;  /* 0x000000ffff0f7224 */ /* 0x000fe200078e00ff */
[----:B------:R-:W-:Y:S01]  /*5820*/  ULDC UR4, c[0x0][0x600] ;  /* 0x0001800000047ab9 */ /* 0x000fe20000000800 */
[----:B------:R-:W-:Y:S01]  /*5830*/  UMOV UR7, 0x1 ;  /* 0x0000000100077882 */ /* 0x000fe20000000000 */
[----:B------:R-:W-:-:S02]  /*5840*/  UIADD3 UR22, UR13, 0x1, URZ ;  /* 0x000000010d167890 */ /* 0x000fc4000fffe03f */
[----:B------:R-:W-:Y:S02]  /*5850*/  UIADD3 UR16, UR4, -0x1, URZ ;  /* 0xffffffff04107890 */ /* 0x000fe4000fffe03f */
[----:B------:R-:W-:Y:S02]  /*5860*/  USHF.L.U32 UR18, UR7, UR5, URZ ;  /* 0x0000000507127299 */ /* 0x000fe4000800063f */
[----:B------:R-:W-:Y:S01]  /*5870*/  ULOP3.LUT UR17, URZ, UR6, URZ, 0x33, !UPT ;  /* 0x000000063f117292 */ /* 0x000fe2000f8e333f */
[----:B------:R-:W-:-:S11]  /*5880*/  ULDC.64 UR20, c[0x0][0x198] ;  /* 0x0000660000147ab9 */ /* 0x000fd60000000a00 */
.L_x_118:
[----:B------:R-:W-:-:S03]  /*5890*/  UMOV UR4, 0xffffffff ;  /* 0xffffffff00047882 */ /* 0x000fc60000000000 */
[----:B------:R-:W-:Y:S05]  /*58a0*/  BRA.DIV UR4, `(.L_x_107) ;  /* 0x0000001204447947 */ /* 0x000fea000b800000 */
[----:B------:R-:W-:-:S13]  /*58b0*/  ELECT P1, URZ, PT ;  /* 0x00000000003f782f */ /* 0x000fda0003820000 */
.L_x_134:
[----:B------:R-:W0:Y:S01]  /*58c0*/  LDC R10, c[0x0][0x28c] ;  /* 0x0000a300ff0a7b82 */ /* 0x000e220000000800 */
[----:B------:R-:W-:Y:S01]  /*58d0*/  BSSY B1, `(.L_x_108) ;  /* 0x0000035000017945 */ /* 0x000fe20003800000 */
[----:B0-----:R-:W-:-:S13]  /*58e0*/  ISETP.LT.OR P1, PT, R10, 0x1, !P1 ;  /* 0x000000010a00780c */ /* 0x001fda0004f21670 */
[----:B------:R-:W-:Y:S05]  /*58f0*/  @P1 BRA `(.L_x_109) ;  /* 0x0000000000c81947 */ /* 0x000fea0003800000 */
[----:B------:R-:W-:Y:S02]  /*5900*/  IMAD.SHL.U32 R16, R4, 0x40, RZ ;  /* 0x0000004004107824 */ /* 0x000fe400078e00ff */
[----:B------:R-:W-:Y:S02]  /*5910*/  IMAD.SHL.U32 R17, R6, 0x40, RZ ;  /* 0x0000004006117824 */ /* 0x000fe400078e00ff */
[----:B------:R-:W-:Y:S02]  /*5920*/  IMAD.MOV.U32 R18, RZ, RZ, RZ ;  /* 0x000000ffff127224 */ /* 0x000fe400078e00ff */
[----:B------:R-:W-:Y:S02]  /*5930*/  IMAD.U32 R20, RZ, RZ, UR22 ;  /* 0x00000016ff147e24 */ /* 0x000fe4000f8e00ff */
[----:B------:R-:W-:Y:S02]  /*5940*/  IMAD.MOV.U32 R4, RZ, RZ, R12 ;  /* 0x000000ffff047224 */ /* 0x000fe400078e000c */
[----:B------:R-:W-:-:S07]  /*5950*/  IMAD.MOV.U32 R6, RZ, RZ, R15 ;  /* 0x000000ffff067224 */ /* 0x000fce00078e000f */
.L_x_113:
[----:B------:R-:W0:Y:S01]  /*5960*/  S2R R11, SR_CgaCtaId ;  /* 0x00000000000b7919 */ /* 0x000e220000008800 */
[----:B------:R-:W-:-:S04]  /*5970*/  MOV R10, 0x400 ;  /* 0x00000400000a7802 */ /* 0x000fc80000000f00 */
[----:B0-----:R-:W-:Y:S02]  /*5980*/  LEA R21, R11, R10, 0x18 ;  /* 0x0000000a0b157211 */ /* 0x001fe400078ec0ff */
[----:B------:R-:W-:Y:S01]  /*5990*/  SHF.L.U32 R10, R4, 0x1f, RZ ;  /* 0x0000001f040a7819 */ /* 0x000fe200000006ff */
[----:B------:R-:W0:Y:S02]  /*59a0*/  @!P2 LDC R11, c[0x0][0x500] ;  /* 0x00014000ff0bab82 */ /* 0x000e240000000800 */
[----:B------:R-:W-:-:S04]  /*59b0*/  IMAD R19, R6, 0x8, R21 ;  /* 0x0000000806137824 */ /* 0x000fc800078e0215 */
[----:B------:R-:W1:Y:S02]  /*59c0*/  SYNCS.PHASECHK.TRANS64.TRYWAIT P1, [R19+URZ+0x38], R10 ;  /* 0x0000380a130075a7 */ /* 0x000e64000802017f */
[----:B-1----:R-:W-:Y:S05]  /*59d0*/  @!P1 BRA `(.L_x_110) ;  /* 0x0000001000189947 */ /* 0x002fea0003800000 */
.L_x_135:
[----:B-1----:R-:W-:Y:S01]  /*59e0*/  PRMT R10, R13, 0x9910, RZ ;  /* 0x000099100d0a7816 */ /* 0x002fe200000000ff */
[----:B0-----:R0:W-:Y:S03]  /*59f0*/  @!P2 SYNCS.ARRIVE.TRANS64 RZ, [R19+URZ], R11 ;  /* 0x0000000b13ffa9a7 */ /* 0x0011e6000800003f */
[----:B------:R-:W-:-:S13]  /*5a00*/  ISETP.NE.AND P1, PT, R10, 0x2, PT ;  /* 0x000000020a00780c */ /* 0x000fda0003f25270 */
[----:B0-----:R-:W-:Y:S05]  /*5a10*/  @P1 BRA `(.L_x_111) ;  /* 0x0000000000041947 */ /* 0x001fea0003800000 */
[----:B------:R-:W-:Y:S01]  /*5a20*/  BPT.TRAP 0x1 ;  /* 0x000000040000795c */ /* 0x000fe20000300000 */
.L_x_111:
[----:B------:R-:W-:Y:S05]  /*5a30*/  @P0 BRA `(.L_x_112) ;  /* 0x0000000000040947 */ /* 0x000fea0003800000 */
[----:B------:R-:W-:Y:S01]  /*5a40*/  BPT.TRAP 0x1 ;  /* 0x000000040000795c */ /* 0x000fe20000300000 */
.L_x_112:
[----:B------:R-:W-:Y:S01]  /*5a50*/  IMAD R21, R6, 0x2000, R21 ;  /* 0x0000200006157824 */ /* 0x000fe200078e0215 */
[----:B------:R-:W-:Y:S01]  /*5a60*/  R2UR UR9, R19 ;  /* 0x00000000130972ca */ /* 0x000fe200000e0000 */
[----:B------:R-:W-:Y:S01]  /*5a70*/  VIADD R20, R20, 0xffffffff ;  /* 0xffffffff14147836 */ /* 0x000fe20000000000 */
[----:B------:R-:W-:Y:S01]  /*5a80*/  UIADD3 UR4, UP0, UR20, 0xf0, URZ ;  /* 0x000000f014047890 */ /* 0x000fe2000ff1e03f */
[----:B------:R-:W-:Y:S01]  /*5a90*/  R2UR UR11, R17 ;  /* 0x00000000110b72ca */ /* 0x000fe200000e0000 */
[----:B------:R-:W-:Y:S01]  /*5aa0*/  UIADD3 UR24, UP1, UR20, 0x1f0, URZ ;  /* 0x000001f014187890 */ /* 0x000fe2000ff3e03f */
[----:B------:R-:W-:Y:S01]  /*5ab0*/  R2UR UR8, R21 ;  /* 0x00000000150872ca */ /* 0x000fe200000e0000 */
[----:B------:R-:W-:Y:S01]  /*5ac0*/  UIADD3.X UR5, URZ, UR21, URZ, UP0, !UPT ;  /* 0x000000153f057290 */ /* 0x000fe200087fe43f */
[----:B------:R-:W-:Y:S01]  /*5ad0*/  R2UR UR10, R18 ;  /* 0x00000000120a72ca */ /* 0x000fe200000e0000 */
[----:B------:R-:W-:Y:S01]  /*5ae0*/  VIADD R6, R6, 0x1 ;  /* 0x0000000106067836 */ /* 0x000fe20000000000 */
[----:B------:R-:W-:Y:S01]  /*5af0*/  R2UR UR12, R5 ;  /* 0x00000000050c72ca */ /* 0x000fe200000e0000 */
[----:B------:R-:W-:Y:S01]  /*5b00*/  UIADD3.X UR25, URZ, UR21, URZ, UP1, !UPT ;  /* 0x000000153f197290 */ /* 0x000fe20008ffe43f */
[----:B------:R-:W-:Y:S01]  /*5b10*/  R2UR UR19, R16 ;  /* 0x00000000101372ca */ /* 0x000fe200000e0000 */
[----:B------:R-:W-:Y:S01]  /*5b20*/  UMOV UR6, 0x0 ;  /* 0x0000000000067882 */ /* 0x000fe20000000000 */
[----:B------:R-:W-:Y:S01]  /*5b30*/  ISETP.GT.AND P3, PT, R20, 0x1, PT ;  /* 0x000000011400780c */ /* 0x000fe20003f64270 */
[----:B------:R-:W-:Y:S01]  /*5b40*/  UMOV UR7, 0x10000000 ;  /* 0x1000000000077882 */ /* 0x000fe20000000000 */
[----:B------:R-:W-:Y:S01]  /*5b50*/  ISETP.NE.AND P1, PT, R6, 0x7, PT ;  /* 0x000000070600780c */ /* 0x000fe20003f25270 */
[----:B------:R-:W-:-:S02]  /*5b60*/  VIADD R18, R18, 0x80 ;  /* 0x0000008012127836 */ /* 0x000fc40000000000 */
[----:B------:R-:W-:Y:S01]  /*5b70*/  UIADD3 UR14, UR8, 0x180, URZ ;  /* 0x00000180080e7890 */ /* 0x000fe2000fffe03f */
[----:B------:R-:W-:Y:S01]  /*5b80*/  SEL R11, RZ, 0x1, P1 ;  /* 0x00000001ff0b7807 */ /* 0x000fe20000800000 */
[----:B------:R-:W-:Y:S01]  /*5b90*/  UIADD3 UR15, UR8, 0xe180, URZ ;  /* 0x0000e180080f7890 */ /* 0x000fe2000fffe03f */
[----:B------:R-:W-:Y:S02]  /*5ba0*/  SEL R6, R6, RZ, P1 ;  /* 0x000000ff06067207 */ /* 0x000fe40000800000 */
[----:B------:R-:W-:Y:S02]  /*5bb0*/  LOP3.LUT R4, R4, R11, RZ, 0x3c, !PT ;  /* 0x0000000b04047212 */ /* 0x000fe400078e3cff */
[----:B------:R-:W-:Y:S02]  /*5bc0*/  UMOV UR8, UR14 ;  /* 0x0000000e00087c82 */ /* 0x000fe40008000000 */
[----:B------:R0:W-:Y:S02]  /*5bd0*/  UTMALDG.3D [UR8], [UR4], desc[UR6] ;  /* 0x00000608040075b4 */ /* 0x0001e40008011000 */
[----:B0-----:R-:W-:Y:S01]  /*5be0*/  UMOV UR8, UR15 ;  /* 0x0000000f00087c82 */ /* 0x001fe20008000000 */
[----:B------:R-:W-:-:S02]  /*5bf0*/  UMOV UR11, UR19 ;  /* 0x00000013000b7c82 */ /* 0x000fc40008000000 */
[----:B------:R0:W-:Y:S02]  /*5c00*/  UTMALDG.3D [UR8], [UR24], desc[UR6] ;  /* 0x00000608180075b4 */ /* 0x0001e40008011000 */
[----:B0-----:R-:W-:Y:S05]  /*5c10*/  @P3 BRA `(.L_x_113) ;  /* 0xfffffffc00503947 */ /* 0x001fea000383ffff */
.L_x_109:
[----:B------:R-:W-:Y:S05]  /*5c20*/  BSYNC B1 ;  /* 0x0000000000017941 */ /* 0x000fea0003800000 */
.L_x_108:
[----:B------:R-:W-:Y:S01]  /*5c30*/  LOP3.LUT P5, RZ, R14, 0xff, RZ, 0xc0, !PT ;  /* 0x000000ff0eff7812 */ /* 0x000fe200078ac0ff */
[----:B------:R-:W-:Y:S01]  /*5c40*/  VIADD R6, R15, UR13 ;  /* 0x0000000d0f067c36 */ /* 0x000fe20008000000 */
[----:B------:R-:W-:Y:S02]  /*5c50*/  UISETP.GE.U32.AND UP0, UPT, UR13, 0x7, UPT ;  /* 0x000000070d00788c */ /* 0x000fe4000bf06070 */
[----:B------:R-:W-:Y:S01]  /*5c60*/  IMAD.U32 R14, RZ, RZ, UR13 ;  /* 0x0000000dff0e7e24 */ /* 0x000fe2000f8e00ff */
[----:B------:R-:W-:Y:S01]  /*5c70*/  ULDC.64 UR4, c[0x0][0x650] ;  /* 0x0001940000047ab9 */ /* 0x000fe20000000a00 */
[C---:B------:R-:W-:Y:S01]  /*5c80*/  IMAD.WIDE.U32 R4, R6.reuse, 0x24924925, RZ ;  /* 0x2492492506047825 */ /* 0x040fe200078e00ff */
[C---:B------:R-:W-:Y:S01]  /*5c90*/  ISETP.GT.U32.AND P1, PT, R6.reuse, 0x6, PT ;  /* 0x000000060600780c */ /* 0x040fe20003f24070 */
[----:B------:R-:W-:Y:S01]  /*5ca0*/  BSSY B1, `(.L_x_114) ;  /* 0x000006b000017945 */ /* 0x000fe20003800000 */
[----:B------:R-:W-:Y:S01]  /*5cb0*/  PLOP3.LUT P3, PT, PT, PT, UP0, 0x80, 0x0 ;  /* 0x000000000000781c */ /* 0x000fe20003f6f008 */
[----:B------:R-:W-:Y:S01]  /*5cc0*/  IMAD.IADD R4, R6, 0x1, -R5 ;  /* 0x0000000106047824 */ /* 0x000fe200078e0a05 */
[----:B------:R-:W-:-:S02]  /*5cd0*/  ISETP.LT.U32.AND P1, PT, R14, 0x7, P1 ;  /* 0x000000070e00780c */ /* 0x000fc40000f21070 */
[----:B------:R-:W-:Y:S01]  /*5ce0*/  PRMT R14, RZ, 0x7610, R14 ;  /* 0x00007610ff0e7816 */ /* 0x000fe2000000000e */
[----:B------:R-:W0:Y:S01]  /*5cf0*/  @P5 S2R R11, SR_CgaCtaId ;  /* 0x00000000000b5919 */ /* 0x000e220000008800 */
[----:B------:R-:W-:Y:S02]  /*5d00*/  @P5 MOV R10, 0x400 ;  /* 0x00000400000a5802 */ /* 0x000fe40000000f00 */
[----:B------:R-:W-:Y:S01]  /*5d10*/  LEA.HI R4, R4, R5, RZ, 0x1f ;  /* 0x0000000504047211 */ /* 0x000fe200078ff8ff */
[----:B------:R-:W-:-:S03]  /*5d20*/  IMAD.MOV.U32 R5, RZ, RZ, -0x1 ;  /* 0xffffffffff057424 */ /* 0x000fc600078e00ff */
[----:B------:R-:W-:Y:S01]  /*5d30*/  SHF.R.U32.HI R15, RZ, 0x2, R4 ;  /* 0x00000002ff0f7819 */ /* 0x000fe20000011604 */
[----:B------:R-:W-:Y:S01]  /*5d40*/  IMAD.MOV.U32 R4, RZ, RZ, -0x1 ;  /* 0xffffffffff047424 */ /* 0x000fe200078e00ff */
[----:B0-----:R-:W-:Y:S02]  /*5d50*/  @P5 LEA R10, R11, R10, 0x18 ;  /* 0x0000000a0b0a5211 */ /* 0x001fe400078ec0ff */
[----:B------:R-:W-:Y:S02]  /*5d60*/  SEL R11, RZ, 0x1, !P1 ;  /* 0x00000001ff0b7807 */ /* 0x000fe40004800000 */
[----:B------:R-:W-:Y:S01]  /*5d70*/  IADD3 R2, P1, R2, R8, RZ ;  /* 0x0000000802027210 */ /* 0x000fe20007f3e0ff */
[----:B------:R0:W-:Y:S01]  /*5d80*/  @P5 SYNCS.ARRIVE.TRANS64.A1T0 RZ, [R10+URZ+0xa8], RZ ;  /* 0x0000a8ff0aff59a7 */ /* 0x0001e2000810003f */
[----:B------:R-:W-:-:S03]  /*5d90*/  LOP3.LUT R12, R12, R11, RZ, 0x3c, !PT ;  /* 0x0000000b0c0c7212 */ /* 0x000fc600078e3cff */
[----:B------:R-:W-:Y:S01]  /*5da0*/  IMAD.X R3, R3, 0x1, R0, P1 ;  /* 0x0000000103037824 */ /* 0x000fe200008e0600 */
[----:B------:R-:W-:Y:S02]  /*5db0*/  ISETP.GE.U32.AND P1, PT, R2, UR4, PT ;  /* 0x0000000402007c0c */ /* 0x000fe4000bf26070 */
[----:B------:R-:W-:Y:S01]  /*5dc0*/  @P3 LOP3.LUT R12, R12, 0x1, R15, 0x78, !PT ;  /* 0x000000010c0c3812 */ /* 0x000fe200078e780f */
[----:B------:R-:W-:Y:S01]  /*5dd0*/  IMAD R15, R15, -0x7, R6 ;  /* 0xfffffff90f0f7824 */ /* 0x000fe200078e0206 */
[----:B------:R-:W-:Y:S01]  /*5de0*/  ISETP.GE.U32.AND.EX P1, PT, R3, UR5, PT, P1 ;  /* 0x0000000503007c0c */ /* 0x000fe2000bf26110 */
[----:B------:R-:W-:Y:S01]  /*5df0*/  IMAD.MOV.U32 R6, RZ, RZ, -0x1 ;  /* 0xffffffffff067424 */ /* 0x000fe200078e00ff */
[----:B0-----:R-:W-:-:S11]  /*5e00*/  PRMT R10, RZ, 0x7610, R10 ;  /* 0x00007610ff0a7816 */ /* 0x001fd6000000000a */
[----:B------:R-:W-:Y:S05]  /*5e10*/  @P1 BRA `(.L_x_115) ;  /* 0x00000004004c1947 */ /* 0x000fea0003800000 */
[----:B------:R-:W0:Y:S01]  /*5e20*/  S2R R17, SR_CTAID.X ;  /* 0x0000000000117919 */ /* 0x000e220000002500 */
[----:B------:R-:W-:Y:S01]  /*5e30*/  ULDC.64 UR4, c[0x0][0x628] ;  /* 0x00018a0000047ab9 */ /* 0x000fe20000000a00 */
[----:B------:R-:W1:Y:S01]  /*5e40*/  LDC R18, c[0x0][0x144] ;  /* 0x00005100ff127b82 */ /* 0x000e620000000800 */
[----:B------:R-:W-:Y:S01]  /*5e50*/  ISETP.NE.U32.AND P1, PT, RZ, UR4, PT ;  /* 0x00000004ff007c0c */ /* 0x000fe2000bf25070 */
[----:B------:R-:W2:Y:S01]  /*5e60*/  S2R R6, SR_CTAID.Y ;  /* 0x0000000000067919 */ /* 0x000ea20000002600 */
[----:B------:R-:W-:Y:S01]  /*5e70*/  ULDC UR6, c[0x0][0x150] ;  /* 0x0000540000067ab9 */ /* 0x000fe20000000800 */
[----:B------:R-:W-:Y:S01]  /*5e80*/  ULDC UR7, c[0x0][0x630] ;  /* 0x00018c0000077ab9 */ /* 0x000fe20000000800 */
[----:B------:R-:W-:Y:S01]  /*5e90*/  ISETP.NE.AND.EX P1, PT, RZ, UR5, PT, P1 ;  /* 0x00000005ff007c0c */ /* 0x000fe2000bf25310 */
[----:B------:R-:W-:Y:S01]  /*5ea0*/  IMAD.MOV.U32 R4, RZ, RZ, R2 ;  /* 0x000000ffff047224 */ /* 0x000fe200078e0002 */
[----:B0-----:R-:W-:-:S05]  /*5eb0*/  I2FP.F32.U32 R5, R17 ;  /* 0x0000001100057245 */ /* 0x001fca0000201000 */
[----:B------:R-:W-:Y:S01]  /*5ec0*/  FMUL R20, R5, UR6 ;  /* 0x0000000605147c20 */ /* 0x000fe20008400000 */
[----:B------:R-:W-:-:S05]  /*5ed0*/  IMAD.MOV.U32 R5, RZ, RZ, R3 ;  /* 0x000000ffff057224 */ /* 0x000fca00078e0003 */
[----:B--2---:R-:W-:Y:S05]  /*5ee0*/  @!P1 BRA `(.L_x_116) ;  /* 0x0000000000289947 */ /* 0x004fea0003800000 */
[----:B------:R-:W-:Y:S02]  /*5ef0*/  ULDC UR6, c[0x0][0x634] ;  /* 0x00018d0000067ab9 */ /* 0x000fe40000000800 */
[----:B------:R-:W-:-:S05]  /*5f00*/  IADD3 R5, P1, R2, UR6, RZ ;  /* 0x0000000602057c10 */ /* 0x000fca000ff3e0ff */
[----:B------:R-:W-:-:S04]  /*5f10*/  IMAD.X R19, RZ, RZ, R3, P1 ;  /* 0x000000ffff137224 */ /* 0x000fc800008e0603 */
[----:B------:R-:W-:-:S04]  /*5f20*/  IMAD.WIDE.U32 R10, R19, UR4, RZ ;  /* 0x00000004130a7c25 */ /* 0x000fc8000f8e00ff */
[----:B------:R-:W-:-:S04]  /*5f30*/  IMAD.WIDE.U32 R10, P1, R5, UR5, R10 ;  /* 0x00000005050a7c25 */ /* 0x000fc8000f82000a */
[----:B------:R-:W-:-:S04]  /*5f40*/  IMAD.WIDE.U32 R4, R5, UR4, RZ ;  /* 0x0000000405047c25 */ /* 0x000fc8000f8e00ff */
[----:B------:R-:W-:Y:S01]  /*5f50*/  IMAD.MOV.U32 R4, RZ, RZ, R11 ;  /* 0x000000ffff047224 */ /* 0x000fe200078e000b */
[----:B------:R-:W-:Y:S01]  /*5f60*/  IADD3 RZ, P3, R5, R10, RZ ;  /* 0x0000000a05ff7210 */ /* 0x000fe20007f7e0ff */
[----:B------:R-:W-:-:S04]  /*5f70*/  IMAD.X R5, RZ, RZ, RZ, P1 ;  /* 0x000000ffff057224 */ /* 0x000fc800008e06ff */
[----:B------:R-:W-:-:S08]  /*5f80*/  IMAD.WIDE.U32.X R4, R19, UR5, R4, P3 ;  /* 0x0000000513047c25 */ /* 0x000fd000098e0404 */
.L_x_116:
[--C-:B------:R-:W-:Y:S01]  /*5f90*/  SHF.R.U64 R16, R4, UR7, R5.reuse ;  /* 0x0000000704107c19 */ /* 0x100fe20008001205 */
[----:B------:R-:W0:Y:S01]  /*5fa0*/  F2I.U32.TRUNC.NTZ R20, R20 ;  /* 0x0000001400147305 */ /* 0x000e22000020f000 */
[----:B------:R-:W-:Y:S01]  /*5fb0*/  SHF.R.U32.HI R4, RZ, UR7, R5 ;  /* 0x00000007ff047c19 */ /* 0x000fe20008011605 */
[----:B------:R-:W-:Y:S01]  /*5fc0*/  ULDC.64 UR4, c[0x0][0x620] ;  /* 0x0001880000047ab9 */ /* 0x000fe20000000a00 */
[----:B------:R-:W-:Y:S01]  /*5fd0*/  IADD3 R11, P1, RZ, -R16, RZ ;  /* 0x80000010ff0b7210 */ /* 0x000fe20007f3e0ff */
[----:B------:R-:W-:Y:S01]  /*5fe0*/  ULDC.64 UR6, c[0x0][0x640] ;  /* 0x0001900000067ab9 */ /* 0x000fe20000000a00 */
[----:B------:R-:W2:Y:S03]  /*5ff0*/  LDC R21, c[0x0][0x148] ;  /* 0x00005200ff157b82 */ /* 0x000ea60000000800 */
[----:B------:R-:W-:Y:S01]  /*6000*/  IMAD.X R4, RZ, RZ, ~R4, P1 ;  /* 0x000000ffff047224 */ /* 0x000fe200008e0e04 */
[----:B------:R-:W-:-:S03]  /*6010*/  ISETP.NE.U32.AND P1, PT, RZ, UR6, PT ;  /* 0x00000006ff007c0c */ /* 0x000fc6000bf25070 */
[----:B------:R-:W-:Y:S01]  /*6020*/  IMAD R10, R4, UR4, RZ ;  /* 0x00000004040a7c24 */ /* 0x000fe2000f8e02ff */
[----:B------:R-:W-:Y:S01]  /*6030*/  ISETP.NE.AND.EX P1, PT, RZ, UR7, PT, P1 ;  /* 0x00000007ff007c0c */ /* 0x000fe2000bf25310 */
[----:B------:R-:W-:Y:S01]  /*6040*/  IMAD.WIDE.U32 R4, R11, UR4, R2 ;  /* 0x000000040b047c25 */ /* 0x000fe2000f8e0002 */
[----:B------:R-:W-:-:S03]  /*6050*/  ULDC UR4, c[0x0][0x618] ;  /* 0x0001860000047ab9 */ /* 0x000fc60000000800 */
[----:B------:R-:W-:Y:S01]  /*6060*/  IMAD R11, R11, UR5, R10 ;  /* 0x000000050b0b7c24 */ /* 0x000fe2000f8e020a */
[----:B------:R-:W-:Y:S01]  /*6070*/  ULDC UR5, c[0x0][0x154] ;  /* 0x0000550000057ab9 */ /* 0x000fe20000000800 */
[----:B0-----:R-:W-:Y:S02]  /*6080*/  IMAD.MOV R10, RZ, RZ, -R20 ;  /* 0x000000ffff0a7224 */ /* 0x001fe400078e0a14 */
[----:B------:R-:W-:Y:S02]  /*6090*/  IMAD.IADD R5, R5, 0x1, R11 ;  /* 0x0000000105057824 */ /* 0x000fe400078e020b */
[----:B-1----:R-:W-:Y:S01]  /*60a0*/  IMAD R17, R18, R10, R17 ;  /* 0x0000000a12117224 */ /* 0x002fe200078e0211 */
[----:B------:R-:W-:Y:S02]  /*60b0*/  I2FP.F32.U32 R10, R6 ;  /* 0x00000006000a7245 */ /* 0x000fe40000201000 */
[--C-:B------:R-:W-:Y:S02]  /*60c0*/  SHF.R.U64 R18, R4, UR4, R5.reuse ;  /* 0x0000000404127c19 */ /* 0x100fe40008001205 */
[----:B------:R-:W-:Y:S01]  /*60d0*/  SHF.R.U32.HI R5, RZ, UR4, R5 ;  /* 0x00000004ff057c19 */ /* 0x000fe20008011605 */
[----:B------:R-:W-:Y:S01]  /*60e0*/  FMUL R10, R10, UR5 ;  /* 0x000000050a0a7c20 */ /* 0x000fe20008400000 */
[----:B------:R-:W-:-:S02]  /*60f0*/  ULDC UR4, c[0x0][0x608] ;  /* 0x0001820000047ab9 */ /* 0x000fc40000000800 */
[--C-:B------:R-:W-:Y:S01]  /*6100*/  SHF.R.U64 R20, R18, UR4, R5.reuse ;  /* 0x0000000412147c19 */ /* 0x100fe20008001205 */
[----:B------:R0:W1:Y:S01]  /*6110*/  F2I.U32.TRUNC.NTZ R22, R10 ;  /* 0x0000000a00167305 */ /* 0x000062000020f000 */
[----:B------:R-:W-:Y:S01]  /*6120*/  SHF.R.U32.HI R5, RZ, UR4, R5 ;  /* 0x00000004ff057c19 */ /* 0x000fe20008011605 */
[----:B------:R-:W-:-:S03]  /*6130*/  ULDC UR4, c[0x0][0x658] ;  /* 0x0001960000047ab9 */ /* 0x000fc60000000800 */
[--C-:B------:R-:W-:Y:S02]  /*6140*/  SHF.R.U64 R19, R20, UR4, R5.reuse ;  /* 0x0000000414137c19 */ /* 0x100fe40008001205 */
[----:B------:R-:W-:-:S03]  /*6150*/  SHF.R.U32.HI R23, RZ, UR4, R5 ;  /* 0x00000004ff177c19 */ /* 0x000fc60008011605 */
[----:B------:R-:W-:Y:S02]  /*6160*/  IMAD.MOV.U32 R4, RZ, RZ, R19 ;  /* 0x000000ffff047224 */ /* 0x000fe400078e0013 */
[----:B------:R-:W-:Y:S01]  /*6170*/  IMAD.MOV.U32 R5, RZ, RZ, R23 ;  /* 0x000000ffff057224 */ /* 0x000fe200078e0017 */
[----:B0-----:R-:W-:Y:S06]  /*6180*/  @!P1 BRA `(.L_x_117) ;  /* 0x0000000000289947 */ /* 0x001fec0003800000 */
        /* <DEDUP_REMOVED lines=10> */
.L_x_117:
[----:B------:R-:W-:Y:S01]  /*6230*/  ULDC UR4, c[0x0][0x648] ;  /* 0x0001920000047ab9 */ /* 0x000fe20000000800 */
[----:B-1----:R-:W-:Y:S01]  /*6240*/  IMAD.MOV R22, RZ, RZ, -R22 ;  /* 0x000000ffff167224 */ /* 0x002fe200078e0a16 */
[----:B------:R-:W-:Y:S01]  /*6250*/  SHF.R.U64 R5, R4, UR4, R5 ;  /* 0x0000000404057c19 */ /* 0x000fe20008001205 */
[----:B------:R-:W-:Y:S01]  /*6260*/  ULDC UR4, c[0x0][0x638] ;  /* 0x00018e0000047ab9 */ /* 0x000fe20000000800 */
[----:B------:R-:W-:Y:S01]  /*6270*/  LOP3.LUT R4, R20, UR17, RZ, 0xc0, !PT ;  /* 0x0000001114047c12 */ /* 0x000fe2000f8ec0ff */
[----:B--2---:R-:W-:Y:S01]  /*6280*/  @P4 IMAD R17, R21, R22, R6 ;  /* 0x0000001615114224 */ /* 0x004fe200078e0206 */
[----:B------:R-:W-:Y:S01]  /*6290*/  LOP3.LUT R18, R18, UR16, RZ, 0xc0, !PT ;  /* 0x0000001012127c12 */ /* 0x000fe2000f8ec0ff */
[----:B------:R-:W-:Y:S01]  /*62a0*/  IMAD.MOV R6, RZ, RZ, -R5 ;  /* 0x000000ffff067224 */ /* 0x000fe200078e0a05 */
[----:B------:R-:W-:Y:S01]  /*62b0*/  ULDC UR5, c[0x0][0x610] ;  /* 0x0001840000057ab9 */ /* 0x000fe20000000800 */
[----:B------:R-:W-:Y:S02]  /*62c0*/  IMAD R4, R5, UR18, R4 ;  /* 0x0000001205047c24 */ /* 0x000fe4000f8e0204 */
[----:B------:R-:W-:Y:S01]  /*62d0*/  IMAD R19, R6, UR4, R19 ;  /* 0x0000000406137c24 */ /* 0x000fe2000f8e0213 */
[----:B------:R-:W-:Y:S01]  /*62e0*/  ULDC UR4, c[0x0][0x600] ;  /* 0x0001800000047ab9 */ /* 0x000fe20000000800 */
[----:B------:R-:W-:-:S02]  /*62f0*/  IMAD R17, R4, UR5, R17 ;  /* 0x0000000504117c24 */ /* 0x000fc4000f8e0211 */
[----:B------:R-:W-:Y:S02]  /*6300*/  IMAD R6, R19, UR4, R18 ;  /* 0x0000000413067c24 */ /* 0x000fe4000f8e0212 */
[----:B------:R-:W-:Y:S02]  /*6310*/  IMAD.MOV.U32 R10, RZ, RZ, 0x1 ;  /* 0x00000001ff0a7424 */ /* 0x000fe400078e00ff */
[----:B------:R-:W-:Y:S01]  /*6320*/  IMAD.MOV.U32 R5, RZ, RZ, R16 ;  /* 0x000000ffff057224 */ /* 0x000fe200078e0010 */
[----:B------:R-:W-:Y:S02]  /*6330*/  SEL R4, R6, R17, !P4 ;  /* 0x0000001106047207 */ /* 0x000fe40006000000 */
[----:B------:R-:W-:-:S07]  /*6340*/  SEL R6, R17, R6, !P4 ;  /* 0x0000000611067207 */ /* 0x000fce0006000000 */
.L_x_115:
[----:B------:R-:W-:Y:S05]  /*6350*/  BSYNC B1 ;  /* 0x0000000000017941 */ /* 0x000fea0003800000 */
.L_x_114:
[----:B------:R-:W-:-:S13]  /*6360*/  LOP3.LUT P1, RZ, R10, 0xff, RZ, 0xc0, !PT ;  /* 0x000000ff0aff7812 */ /* 0x000fda000782c0ff */
[----:B------:R-:W-:Y:S05]  /*6370*/  @P1 BRA `(.L_x_118) ;  /* 0xfffffff400441947 */ /* 0x000fea000383ffff */
[----:B------:R-:W-:Y:S05]  /*6380*/  BSYNC B0 ;  /* 0x0000000000007941 */ /* 0x000fea0003800000 */
.L_x_106:
[----:B------:R-:W-:-:S03]  /*6390*/  UMOV UR4, 0xffffffff ;  /* 0xffffffff00047882 */ /* 0x000fc60000000000 */
[----:B------:R-:W-:Y:S05]  /*63a0*/  BRA.DIV UR4, `(.L_x_119) ;  /* 0x0000000604b87947 */ /* 0x000fea000b800000 */
[----:B------:R-:W-:-:S13]  /*63b0*/  ELECT P0, URZ, PT ;  /* 0x00000000003f782f */ /* 0x000fda0003800000 */
.L_x_138:
[----:B------:R-:W-:Y:S04]  /*63c0*/  BSSY B0, `(.L_x_120) ;  /* 0x0000046000007945 */ /* 0x000fe80003800000 */
[----:B------:R-:W-:Y:S05]  /*63d0*/  @!P0 BRA `(.L_x_121) ;  /* 0x0000000400108947 */ /* 0x000fea0003800000 */
[----:B------:R-:W-:-:S04]  /*63e0*/  LOP3.LUT R7, R7, 0x2, RZ, 0xfc, !PT ;  /* 0x0000000207077812 */ /* 0x000fc800078efcff */
[----:B------:R-:W-:-:S13]  /*63f0*/  ISETP.NE.AND P0, PT, R7, 0x3, PT ;  /* 0x000000030700780c */ /* 0x000fda0003f05270 */
[----:B------:R-:W-:Y:S05]  /*6400*/  @!P0 BRA `(.L_x_122) ;  /* 0x0000000000048947 */ /* 0x000fea0003800000 */
[----:B------:R-:W-:Y:S01]  /*6410*/  BPT.TRAP 0x1 ;  /* 0x000000040000795c */ /* 0x000fe20000300000 */
.L_x_122:
[----:B------:R-:W0:Y:S01]  /*6420*/  S2R R3, SR_CgaCtaId ;  /* 0x0000000000037919 */ /* 0x000e220000008800 */
[----:B------:R-:W-:Y:S02]  /*6430*/  MOV R0, 0x400 ;  /* 0x0000040000007802 */ /* 0x000fe40000000f00 */
[----:B------:R-:W-:Y:S02]  /*6440*/  SHF.L.U32 R2, R12, 0x1f, RZ ;  /* 0x0000001f0c027819 */ /* 0x000fe400000006ff */
[----:B0-----:R-:W-:-:S05]  /*6450*/  LEA R0, R3, R0, 0x18 ;  /* 0x0000000003007211 */ /* 0x001fca00078ec0ff */
[----:B------:R-:W-:-:S04]  /*6460*/  VIADD R0, R0, 0x38 ;  /* 0x0000003800007836 */ /* 0x000fc80000000000 */
[C---:B------:R-:W-:Y:S02]  /*6470*/  IMAD R5, R15.reuse, 0x8, R0 ;  /* 0x000000080f057824 */ /* 0x040fe400078e0200 */
[----:B------:R-:W-:Y:S02]  /*6480*/  VIADD R15, R15, 0x1 ;  /* 0x000000010f0f7836 */ /* 0x000fe40000000000 */
[----:B------:R-:W0:Y:S03]  /*6490*/  SYNCS.PHASECHK.TRANS64.TRYWAIT P0, [R5+URZ], R2 ;  /* 0x00000002050075a7 */ /* 0x000e26000800017f */
[----:B------:R-:W-:-:S04]  /*64a0*/  ISETP.NE.AND P1, PT, R15, 0x7, PT ;  /* 0x000000070f00780c */ /* 0x000fc80003f25270 */
[----:B------:R-:W-:Y:S02]  /*64b0*/  SEL R3, RZ, 0x1, P1 ;  /* 0x00000001ff037807 */ /* 0x000fe40000800000 */
[----:B------:R-:W-:Y:S02]  /*64c0*/  SEL R15, R15, RZ, P1 ;  /* 0x000000ff0f0f7207 */ /* 0x000fe40000800000 */
[----:B------:R-:W-:-:S03]  /*64d0*/  LOP3.LUT R12, R12, R3, RZ, 0x3c, !PT ;  /* 0x000000030c0c7212 */ /* 0x000fc600078e3cff */
[----:B------:R-:W-:Y:S01]  /*64e0*/  IMAD R7, R15, 0x8, R0 ;  /* 0x000000080f077824 */ /* 0x000fe200078e0200 */
[----:B------:R-:W-:Y:S01]  /*64f0*/  SHF.L.U32 R4, R12, 0x1f, RZ ;  /* 0x0000001f0c047819 */ /* 0x000fe200000006ff */
[----:B0-----:R-:W-:Y:S06]  /*6500*/  @!P0 BRA `(.L_x_123) ;  /* 0x0000000400848947 */ /* 0x001fec0003800000 */
.L_x_139:
[----:B------:R-:W1:Y:S01]  /*6510*/  SYNCS.PHASECHK.TRANS64.TRYWAIT P0, [R7+URZ], R4 ;  /* 0x00000004070075a7 */ /* 0x000e62000800017f */
[----:B0-----:R-:W-:-:S05]  /*6520*/  VIADD R2, R15, 0x1 ;  /* 0x000000010f027836 */ /* 0x001fca0000000000 */
[----:B------:R-:W-:-:S04]  /*6530*/  ISETP.NE.AND P1, PT, R2, 0x7, PT ;  /* 0x000000070200780c */ /* 0x000fc80003f25270 */
[----:B------:R-:W-:Y:S02]  /*6540*/  SEL R3, RZ, 0x1, P1 ;  /* 0x00000001ff037807 */ /* 0x000fe40000800000 */
[----:B------:R-:W-:Y:S02]  /*6550*/  SEL R9, R2, RZ, P1 ;  /* 0x000000ff02097207 */ /* 0x000fe40000800000 */
[----:B------:R-:W-:-:S03]  /*6560*/  LOP3.LUT R12, R12, R3, RZ, 0x3c, !PT ;  /* 0x000000030c0c7212 */ /* 0x000fc600078e3cff */
[----:B------:R-:W-:Y:S01]  /*6570*/  IMAD R6, R9, 0x8, R0 ;  /* 0x0000000809067824 */ /* 0x000fe200078e0200 */
[----:B------:R-:W-:Y:S01]  /*6580*/  SHF.L.U32 R5, R12, 0x1f, RZ ;  /* 0x0000001f0c057819 */ /* 0x000fe200000006ff */
[----:B-1----:R-:W-:Y:S06]  /*6590*/  @!P0 BRA `(.L_x_124) ;  /* 0x0000000400748947 */ /* 0x002fec0003800000 */
.L_x_140:
[----:B------:R-:W1:Y:S01]  /*65a0*/  SYNCS.PHASECHK.TRANS64.TRYWAIT P0, [R6+URZ], R5 ;  /* 0x00000005060075a7 */ /* 0x000e62000800017f */
[----:B------:R-:W-:-:S05]  /*65b0*/  VIADD R2, R9, 0x1 ;  /* 0x0000000109027836 */ /* 0x000fca0000000000 */
[----:B------:R-:W-:-:S04]  /*65c0*/  ISETP.NE.AND P1, PT, R2, 0x7, PT ;  /* 0x000000070200780c */ /* 0x000fc80003f25270 */
[----:B------:R-:W-:Y:S02]  /*65d0*/  SEL R3, RZ, 0x1, P1 ;  /* 0x00000001ff037807 */ /* 0x000fe40000800000 */
[----:B0-----:R-:W-:Y:S02]  /*65e0*/  SEL R7, R2, RZ, P1 ;  /* 0x000000ff02077207 */ /* 0x001fe40000800000 */
[----:B------:R-:W-:-:S03]  /*65f0*/  LOP3.LUT R12, R12, R3, RZ, 0x3c, !PT ;  /* 0x000000030c0c7212 */ /* 0x000fc600078e3cff */
[----:B------:R-:W-:Y:S01]  /*6600*/  IMAD R9, R7, 0x8, R0 ;  /* 0x0000000807097824 */ /* 0x000fe200078e0200 */
[----:B------:R-:W-:Y:S01]  /*6610*/  SHF.L.U32 R4, R12, 0x1f, RZ ;  /* 0x0000001f0c047819 */ /* 0x000fe200000006ff */
[----:B-1----:R-:W-:Y:S06]  /*6620*/  @!P0 BRA `(.L_x_125) ;  /* 0x0000000400648947 */ /* 0x002fec0003800000 */
.L_x_141:
[----:B------:R-:W1:Y:S01]  /*6630*/  SYNCS.PHASECHK.TRANS64.TRYWAIT P0, [R9+URZ], R4 ;  /* 0x00000004090075a7 */ /* 0x000e62000800017f */
[----:B------:R-:W-:-:S05]  /*6640*/  VIADD R2, R7, 0x1 ;  /* 0x0000000107027836 */ /* 0x000fca0000000000 */
[----:B------:R-:W-:-:S04]  /*6650*/  ISETP.NE.AND P1, PT, R2, 0x7, PT ;  /* 0x000000070200780c */ /* 0x000fc80003f25270 */
[----:B------:R-:W-:Y:S02]  /*6660*/  SEL R3, RZ, 0x1, P1 ;  /* 0x00000001ff037807 */ /* 0x000fe40000800000 */
[----:B------:R-:W-:Y:S02]  /*6670*/  SEL R7, R2, RZ, P1 ;  /* 0x000000ff02077207 */ /* 0x000fe40000800000 */
[----:B------:R-:W-:-:S03]  /*6680*/  LOP3.LUT R12, R12, R3, RZ, 0x3c, !PT ;  /* 0x000000030c0c7212 */ /* 0x000fc600078e3cff */
[----:B------:R-:W-:Y:S01]  /*6690*/  IMAD R8, R7, 0x8, R0 ;  /* 0x0000000807087824 */ /* 0x000fe200078e0200 */
[----:B0-----:R-:W-:Y:S01]  /*66a0*/  SHF.L.U32 R5, R12, 0x1f, RZ ;  /* 0x0000001f0c057819 */ /* 0x001fe200000006ff */
[----:B-1----:R-:W-:Y:S06]  /*66b0*/  @!P0 BRA `(.L_x_126) ;  /* 0x0000000400548947 */ /* 0x002fec0003800000 */
.L_x_142:
[----:B------:R-:W1:Y:S01]  /*66c0*/  SYNCS.PHASECHK.TRANS64.TRYWAIT P0, [R8+URZ], R5 ;  /* 0x00000005080075a7 */ /* 0x000e62000800017f */
[----:B------:R-:W-:-:S05]  /*66d0*/  VIADD R2, R7, 0x1 ;  /* 0x0000000107027836 */ /* 0x000fca0000000000 */
[----:B------:R-:W-:-:S04]  /*66e0*/  ISETP.NE.AND P1, PT, R2, 0x7, PT ;  /* 0x000000070200780c */ /* 0x000fc80003f25270 */
[----:B------:R-:W-:Y:S02]  /*66f0*/  SEL R3, RZ, 0x1, P1 ;  /* 0x00000001ff037807 */ /* 0x000fe40000800000 */
[----:B------:R-:W-:Y:S02]  /*6700*/  SEL R7, R2, RZ, P1 ;  /* 0x000000ff02077207 */ /* 0x000fe40000800000 */
[----:B0-----:R-:W-:-:S03]  /*6710*/  LOP3.LUT R9, R12, R3, RZ, 0x3c, !PT ;  /* 0x000000030c097212 */ /* 0x001fc600078e3cff */
[----:B------:R-:W-:Y:S01]  /*6720*/  IMAD R11, R7, 0x8, R0 ;  /* 0x00000008070b7824 */ /* 0x000fe200078e0200 */
[----:B------:R-:W-:Y:S01]  /*6730*/  SHF.L.U32 R6, R9, 0x1f, RZ ;  /* 0x0000001f09067819 */ /* 0x000fe200000006ff */
[----:B-1----:R-:W-:Y:S06]  /*6740*/  @!P0 BRA `(.L_x_127) ;  /* 0x0000000400448947 */ /* 0x002fec0003800000 */
.L_x_143:
[----:B------:R-:W1:Y:S01]  /*6750*/  SYNCS.PHASECHK.TRANS64.TRYWAIT P0, [R11+URZ], R6 ;  /* 0x000000060b0075a7 */ /* 0x000e62000800017f */
[----:B------:R-:W-:-:S05]  /*6760*/  VIADD R2, R7, 0x1 ;  /* 0x0000000107027836 */ /* 0x000fca0000000000 */
[----:B------:R-:W-:-:S04]  /*6770*/  ISETP.NE.AND P1, PT, R2, 0x7, PT ;  /* 0x000000070200780c */ /* 0x000fc80003f25270 */
[----:B------:R-:W-:Y:S02]  /*6780*/  SEL R4, RZ, 0x1, P1 ;  /* 0x00000001ff047807 */ /* 0x000fe40000800000 */
[----:B------:R-:W-:Y:S02]  /*6790*/  SEL R3, R2, RZ, P1 ;  /* 0x000000ff02037207 */ /* 0x000fe40000800000 */
[----:B------:R-:W-:Y:S01]  /*67a0*/  LOP3.LUT R4, R9, R4, RZ, 0x3c, !PT ;  /* 0x0000000409047212 */ /* 0x000fe200078e3cff */
[----:B-1----:R-:W-:Y:S06]  /*67b0*/  @!P0 BRA `(.L_x_128) ;  /* 0x00000004003c8947 */ /* 0x002fec0003800000 */
.L_x_144:
[----:B------:R-:W-:Y:S01]  /*67c0*/  IMAD R3, R3, 0x8, R0 ;  /* 0x0000000803037824 */ /* 0x000fe200078e0200 */
[----:B------:R-:W-:-:S07]  /*67d0*/  SHF.L.U32 R0, R4, 0x1f, RZ ;  /* 0x0000001f04007819 */ /* 0x000fce00000006ff */
.L_x_129:
[----:B--2---:R2:W3:Y:S02]  /*67e0*/  SYNCS.PHASECHK.TRANS64.TRYWAIT P0, [R3+URZ], R0 ;  /* 0x00000000030075a7 */ /* 0x0044e4000800017f */
[----:B---3--:R-:W-:Y:S05]  /*67f0*/  @!P0 NANOSLEEP.SYNCS 0x989680 ;  /* 0x009896800000895d */ /* 0x008fea0003900000 */
[----:B------:R-:W3:Y:S02]  /*6800*/  @!P0 SYNCS.PHASECHK.TRANS64 P0, [R3+URZ], R0 ;  /* 0x00000000030085a7 */ /* 0x000ee4000800007f */
[----:B---3--:R-:W-:Y:S05]  /*6810*/  @!P0 BRA `(.L_x_129) ;  /* 0xfffffffc00f08947 */ /* 0x008fea000383ffff */
.L_x_121:
[----:B------:R-:W-:Y:S05]  /*6820*/  BSYNC B0 ;  /* 0x0000000000007941 */ /* 0x000fea0003800000 */
.L_x_120:
[----:B------:R-:W-:Y:S05]  /*6830*/  EXIT ;  /* 0x000000000000794d */ /* 0x000fea0003800000 */
.L_x_15:
[----:B0-----:R-:W-:-:S04]  /*6840*/  IMAD.U32 R15, RZ, RZ, UR11 ;  /* 0x0000000bff0f7e24 */ /* 0x001fc8000f8e00ff */
[----:B------:R0:W1:Y:S03]  /*6850*/  SYNCS.PHASECHK.TRANS64.TRYWAIT P0, [R15+URZ+-0x8], R14 ;  /* 0xfffff80e0f0075a7 */ /* 0x000066000800017f */
[----:B-1----:R-:W-:Y:S05]  /*6860*/  @!P0 NANOSLEEP.SYNCS 0x989680 ;  /* 0x009896800000895d */ /* 0x002fea0003900000 */
[----:B------:R-:W1:Y:S02]  /*6870*/  @!P0 SYNCS.PHASECHK.TRANS64 P0, [R15+URZ+-0x8], R14 ;  /* 0xfffff80e0f0085a7 */ /* 0x000e64000800007f */
[----:B-1----:R-:W-:Y:S05]  /*6880*/  @!P0 BRA `(.L_x_15) ;  /* 0xfffffffc00ec8947 */ /* 0x002fea000383ffff */
[----:B------:R-:W-:Y:S05]  /*6890*/  BRA `(.L_x_130) ;  /* 0xffffffac002c7947 */ /* 0x000fea000383ffff */
.L_x_20:
[----:B-1----:R-:W-:-:S04]  /*68a0*/  IMAD.U32 R15, RZ, RZ, UR6 ;  /* 0x00000006ff0f7e24 */ /* 0x002fc8000f8e00ff */
[----:B------:R1:W2:Y:S03]  /*68b0*/  SYNCS.PHASECHK.TRANS64.TRYWAIT P0, [R15+URZ], R14 ;  /* 0x0000000e0f0075a7 */ /* 0x0002a6000800017f */
[----:B--2---:R-:W-:Y:S05]  /*68c0*/  @!P0 NANOSLEEP.SYNCS 0x989680 ;  /* 0x009896800000895d */ /* 0x004fea0003900000 */
[----:B------:R-:W2:Y:S02]  /*68d0*/  @!P0 SYNCS.PHASECHK.TRANS64 P0, [R15+URZ], R14 ;  /* 0x0000000e0f0085a7 */ /* 0x000ea4000800007f */
[----:B--2---:R-:W-:Y:S05]  /*68e0*/  @!P0 BRA `(.L_x_20) ;  /* 0xfffffffc00ec8947 */ /* 0x004fea000383ffff */
[----:B------:R-:W-:Y:S05]  /*68f0*/  BRA `(.L_x_19) ;  /* 0xffffffac00d47947 */ /* 0x000fea000383ffff */
.L_x_26:
[----:B-1----:R-:W-:-:S04]  /*6900*/  IMAD.U32 R16, RZ, RZ, UR16 ;  /* 0x00000010ff107e24 */ /* 0x002fc8000f8e00ff */
[----:B------:R1:W2:Y:S03]  /*6910*/  SYNCS.PHASECHK.TRANS64.TRYWAIT P0, [R16+URZ], R15 ;  /* 0x0000000f100075a7 */ /* 0x0002a6000800017f */
[----:B--2---:R-:W-:Y:S05]  /*6920*/  @!P0 NANOSLEEP.SYNCS 0x989680 ;  /* 0x009896800000895d */ /* 0x004fea0003900000 */
[----:B------:R-:W2:Y:S02]  /*6930*/  @!P0 SYNCS.PHASECHK.TRANS64 P0, [R16+URZ], R15 ;  /* 0x0000000f100085a7 */ /* 0x000ea4000800007f */
[----:B--2---:R-:W-:Y:S05]  /*6940*/  @!P0 BRA `(.L_x_26) ;  /* 0xfffffffc00ec8947 */ /* 0x004fea000383ffff */
[----:B------:R-:W-:Y:S05]  /*6950*/  BRA `(.L_x_25) ;  /* 0xffffffb400587947 */ /* 0x000fea000383ffff */
.L_x_34:
[----:B0-----:R-:W-:-:S04]  /*6960*/  IMAD.U32 R15, RZ, RZ, UR11 ;  /* 0x0000000bff0f7e24 */ /* 0x001fc8000f8e00ff */
[----:B------:R0:W1:Y:S03]  /*6970*/  SYNCS.PHASECHK.TRANS64.TRYWAIT P0, [R15+URZ+0x8], R14 ;  /* 0x0000080e0f0075a7 */ /* 0x000066000800017f */
[----:B-1----:R-:W-:Y:S05]  /*6980*/  @!P0 NANOSLEEP.SYNCS 0x989680 ;  /* 0x009896800000895d */ /* 0x002fea0003900000 */
[----:B------:R-:W1:Y:S02]  /*6990*/  @!P0 SYNCS.PHASECHK.TRANS64 P0, [R15+URZ+0x8], R14 ;  /* 0x0000080e0f0085a7 */ /* 0x000e64000800007f */
[----:B-1----:R-:W-:Y:S05]  /*69a0*/  @!P0 BRA `(.L_x_34) ;  /* 0xfffffffc00ec8947 */ /* 0x002fea000383ffff */
[----:B------:R-:W-:Y:S05]  /*69b0*/  BRA `(.L_x_131) ;  /* 0xffffffbc00d07947 */ /* 0x000fea000383ffff */
.L_x_107:
[----:B------:R-:W-:Y:S01]  /*69c0*/  BSSY B1, `(.L_x_132) ;  /* 0x0000006000017945 */ /* 0x000fe20003800000 */
[----:B------:R-:W-:-:S07]  /*69d0*/  IMAD.MOV.U32 R10, RZ, RZ, -0x1 ;  /* 0xffffffffff0a7424 */ /* 0x000fce00078e00ff */
[----:B------:R-:W-:Y:S05]  /*69e0*/  WARPSYNC.COLLECTIVE R10, `(.L_x_133) ;  /* 0x000000000a0c7348 */ /* 0x000fea0003c00000 */
[----:B------:R-:W-:Y:S02]  /*69f0*/  ELECT P1, UR62, PT ;  /* 0x00000000003e782f */ /* 0x000fe40003820000 */
[----:B------:R-:W-:Y:S01]  /*6a00*/  MOV R10, UR62 ;  /* 0x0000003e000a7c02 */ /* 0x000fe20008000f00 */
[----:B------:R-:W-:Y:S10]  /*6a10*/  ENDCOLLECTIVE ;  /* 0x000000000000791b */ /* 0x000ff40003800000 */
.L_x_133:
[----:B------:R-:W-:Y:S05]  /*6a20*/  BSYNC B1 ;  /* 0x0000000000017941 */ /* 0x000fea0003800000 */
.L_x_132:
[----:B------:R-:W-:Y:S05]  /*6a30*/  BRA `(.L_x_134) ;  /* 0xffffffec00a07947 */ /* 0x000fea000383ffff */
.L_x_110:
[----:B-1----:R1:W2:Y:S02]  /*6a40*/  SYNCS.PHASECHK.TRANS64.TRYWAIT P1, [R19+URZ+0x38], R10 ;  /* 0x0000380a130075a7 */ /* 0x0022a4000802017f */
[----:B--2---:R-:W-:Y:S05]  /*6a50*/  @!P1 NANOSLEEP.SYNCS 0x989680 ;  /* 0x009896800000995d */ /* 0x004fea0003900000 */
[----:B------:R-:W2:Y:S02]  /*6a60*/  @!P1 SYNCS.PHASECHK.TRANS64 P1, [R19+URZ+0x38], R10 ;  /* 0x0000380a130095a7 */ /* 0x000ea4000802007f */
[----:B--2---:R-:W-:Y:S05]  /*6a70*/  @!P1 BRA `(.L_x_110) ;  /* 0xfffffffc00f09947 */ /* 0x004fea000383ffff */
[----:B------:R-:W-:Y:S05]  /*6a80*/  BRA `(.L_x_135) ;  /* 0xffffffec00d47947 */ /* 0x000fea000383ffff */
.L_x_119:
[----:B------:R-:W-:Y:S01]  /*6a90*/  BSSY B0, `(.L_x_136) ;  /* 0x0000006000007945 */ /* 0x000fe20003800000 */
[----:B------:R-:W-:-:S07]  /*6aa0*/  IMAD.MOV.U32 R10, RZ, RZ, -0x1 ;  /* 0xffffffffff0a7424 */ /* 0x000fce00078e00ff */
[----:B------:R-:W-:Y:S05]  /*6ab0*/  WARPSYNC.COLLECTIVE R10, `(.L_x_137) ;  /* 0x000000000a0c7348 */ /* 0x000fea0003c00000 */
[----:B------:R-:W-:Y:S02]  /*6ac0*/  ELECT P1, UR62, PT ;  /* 0x00000000003e782f */ /* 0x000fe40003820000 */
[----:B------:R-:W-:Y:S01]  /*6ad0*/  MOV R10, UR62 ;  /* 0x0000003e000a7c02 */ /* 0x000fe20008000f00 */
[----:B------:R-:W-:Y:S10]  /*6ae0*/  ENDCOLLECTIVE ;  /* 0x000000000000791b */ /* 0x000ff40003800000 */
.L_x_137:
[----:B------:R-:W-:Y:S05]  /*6af0*/  BSYNC B0 ;  /* 0x0000000000007941 */ /* 0x000fea0003800000 */
.L_x_136:
[----:B------:R-:W-:Y:S01]  /*6b00*/  PLOP3.LUT P0, PT, P1, PT, PT, 0x80, 0x0 ;  /* 0x000000000000781c */ /* 0x000fe20000f0f070 */
[----:B------:R-:W-:-:S12]  /*6b10*/  BRA `(.L_x_138) ;  /* 0xfffffff800287947 */ /* 0x000fd8000383ffff */
.L_x_123:
[----:B0-----:R0:W1:Y:S02]  /*6b20*/  SYNCS.PHASECHK.TRANS64.TRYWAIT P0, [R5+URZ], R2 ;  /* 0x00000002050075a7 */ /* 0x001064000800017f */
[----:B-1----:R-:W-:Y:S05]  /*6b30*/  @!P0 NANOSLEEP.SYNCS 0x989680 ;  /* 0x009896800000895d */ /* 0x002fea0003900000 */
[----:B------:R-:W1:Y:S02]  /*6b40*/  @!P0 SYNCS.PHASECHK.TRANS64 P0, [R5+URZ], R2 ;  /* 0x00000002050085a7 */ /* 0x000e64000800007f */
[----:B-1----:R-:W-:Y:S05]  /*6b50*/  @!P0 BRA `(.L_x_123) ;  /* 0xfffffffc00f08947 */ /* 0x002fea000383ffff */
[----:B------:R-:W-:Y:S05]  /*6b60*/  BRA `(.L_x_139) ;  /* 0xfffffff800687947 */ /* 0x000fea000383ffff */
.L_x_124:
[----:B0-----:R0:W1:Y:S02]  /*6b70*/  SYNCS.PHASECHK.TRANS64.TRYWAIT P0, [R7+URZ], R4 ;  /* 0x00000004070075a7 */ /* 0x001064000800017f */
[----:B-1----:R-:W-:Y:S05]  /*6b80*/  @!P0 NANOSLEEP.SYNCS 0x989680 ;  /* 0x009896800000895d */ /* 0x002fea0003900000 */
[----:B------:R-:W1:Y:S02]  /*6b90*/  @!P0 SYNCS.PHASECHK.TRANS64 P0, [R7+URZ], R4 ;  /* 0x00000004070085a7 */ /* 0x000e64000800007f */
[----:B-1----:R-:W-:Y:S05]  /*6ba0*/  @!P0 BRA `(.L_x_124) ;  /* 0xfffffffc00f08947 */ /* 0x002fea000383ffff */
[----:B------:R-:W-:Y:S05]  /*6bb0*/  BRA `(.L_x_140) ;  /* 0xfffffff800787947 */ /* 0x000fea000383ffff */
.L_x_125:
[----:B0-----:R0:W1:Y:S02]  /*6bc0*/  SYNCS.PHASECHK.TRANS64.TRYWAIT P0, [R6+URZ], R5 ;  /* 0x00000005060075a7 */ /* 0x001064000800017f */
[----:B-1----:R-:W-:Y:S05]  /*6bd0*/  @!P0 NANOSLEEP.SYNCS 0x989680 ;  /* 0x009896800000895d */ /* 0x002fea0003900000 */
[----:B------:R-:W1:Y:S02]  /*6be0*/  @!P0 SYNCS.PHASECHK.TRANS64 P0, [R6+URZ], R5 ;  /* 0x00000005060085a7 */ /* 0x000e64000800007f */
[----:B-1----:R-:W-:Y:S05]  /*6bf0*/  @!P0 BRA `(.L_x_125) ;  /* 0xfffffffc00f08947 */ /* 0x002fea000383ffff */
[----:B------:R-:W-:Y:S05]  /*6c00*/  BRA `(.L_x_141) ;  /* 0xfffffff800887947 */ /* 0x000fea000383ffff */
.L_x_126:
[----:B0-----:R0:W1:Y:S02]  /*6c10*/  SYNCS.PHASECHK.TRANS64.TRYWAIT P0, [R9+URZ], R4 ;  /* 0x00000004090075a7 */ /* 0x001064000800017f */
[----:B-1----:R-:W-:Y:S05]  /*6c20*/  @!P0 NANOSLEEP.SYNCS 0x989680 ;  /* 0x009896800000895d */ /* 0x002fea0003900000 */
[----:B------:R-:W1:Y:S02]  /*6c30*/  @!P0 SYNCS.PHASECHK.TRANS64 P0, [R9+URZ], R4 ;  /* 0x00000004090085a7 */ /* 0x000e64000800007f */
[----:B-1----:R-:W-:Y:S05]  /*6c40*/  @!P0 BRA `(.L_x_126) ;  /* 0xfffffffc00f08947 */ /* 0x002fea000383ffff */
[----:B------:R-:W-:Y:S05]  /*6c50*/  BRA `(.L_x_142) ;  /* 0xfffffff800987947 */ /* 0x000fea000383ffff */
.L_x_127:
[----:B0-----:R0:W1:Y:S02]  /*6c60*/  SYNCS.PHASECHK.TRANS64.TRYWAIT P0, [R8+URZ], R5 ;  /* 0x00000005080075a7 */ /* 0x001064000800017f */
[----:B-1----:R-:W-:Y:S05]  /*6c70*/  @!P0 NANOSLEEP.SYNCS 0x989680 ;  /* 0x009896800000895d */ /* 0x002fea0003900000 */
[----:B------:R-:W1:Y:S02]  /*6c80*/  @!P0 SYNCS.PHASECHK.TRANS64 P0, [R8+URZ], R5 ;  /* 0x00000005080085a7 */ /* 0x000e64000800007f */
[----:B-1----:R-:W-:Y:S05]  /*6c90*/  @!P0 BRA `(.L_x_127) ;  /* 0xfffffffc00f08947 */ /* 0x002fea000383ffff */
[----:B------:R-:W-:Y:S05]  /*6ca0*/  BRA `(.L_x_143) ;  /* 0xfffffff800a87947 */ /* 0x000fea000383ffff */
.L_x_128:
[----:B-1----:R1:W2:Y:S02]  /*6cb0*/  SYNCS.PHASECHK.TRANS64.TRYWAIT P0, [R11+URZ], R6 ;  /* 0x000000060b0075a7 */ /* 0x0022a4000800017f */
[----:B--2---:R-:W-:Y:S05]  /*6cc0*/  @!P0 NANOSLEEP.SYNCS 0x989680 ;  /* 0x009896800000895d */ /* 0x004fea0003900000 */
[----:B------:R-:W2:Y:S02]  /*6cd0*/  @!P0 SYNCS.PHASECHK.TRANS64 P0, [R11+URZ], R6 ;  /* 0x000000060b0085a7 */ /* 0x000ea4000800007f */
[----:B--2---:R-:W-:Y:S05]  /*6ce0*/  @!P0 BRA `(.L_x_128) ;  /* 0xfffffffc00f08947 */ /* 0x004fea000383ffff */
[----:B------:R-:W-:Y:S05]  /*6cf0*/  BRA `(.L_x_144) ;  /* 0xfffffff800b07947 */ /* 0x000fea000383ffff */
.L_x_145:
[----:B------:R-:W-:-:S00]  /*6d00*/  BRA `(.L_x_145) ;  /* 0xfffffffc00fc7947 */ /* 0x000fc0000383ffff */
[----:B------:R-:W-:-:S00]  /*6d10*/  NOP ;  /* 0x0000000000007918 */ /* 0x000fc00000000000 */
        /* <DEDUP_REMOVED lines=14> */
.L_x_146:


//--------------------- .nv.shared._ZN7cutlass13device_kernelINS_4gemm6kernel13GemmUniversalIN4cute5tupleIJiiiiEEENS1_10collective13CollectiveMmaINS1_37MainloopSm90TmaGmmaWarpSpecializedFP8ILi7ENS5_IJNS4_1CILi1EEESB_SB_EEENS1_32KernelTmaWarpSpecializedPingpongEEENS5_IJNSA_ILi64EEESF_NSA_ILi128EEEEEENS_12float_e4m3_tENS5_IJlSB_lEEESI_SJ_NS4_8TiledMMAINS4_8MMA_AtomIJNS4_4SM904GMMA30MMA_64x64x32_F32E4M3E4M3_SS_TNILNSN_7ScaleInE1ELSP_1EEEEEENS4_6LayoutISC_NS5_IJNSA_ILi0EEEST_ST_EEEEENS5_IJNS4_10UnderscoreESW_SW_EEEEENS4_13SM90_TMA_LOADENS4_14ComposedLayoutINS4_7SwizzleILi3ELi4ELi3EEENS4_18smem_ptr_flag_bitsILi8EEENSS_INS5_IJNSA_ILi8EEESG_EEENS5_IJSG_SB_EEEEEEEvNS4_8identityESZ_S19_vS1A_EENS_8epilogue10collective6detail29Sm90TmaWarpSpecializedAdapterINS1D_15DefaultEpilogueISI_SJ_SJ_NS1C_6thread17LinearCombinationISI_Li1EffLNS1H_9ScaleType4KindE0ELNS_15FloatRoundStyleE2ESI_EENS1_15EpilogueDefaultEEEEEvvEEEEvNT_6ParamsE --------------------------
	.section	.nv.shared._ZN7cutlass13device_kernelINS_4gemm6kernel13GemmUniversalIN4cute5tupleIJiiiiEEENS1_10collective13CollectiveMmaINS1_37MainloopSm90TmaGmmaWarpSpecializedFP8ILi7ENS5_IJNS4_1CILi1EEESB_SB_EEENS1_32KernelTmaWarpSpecializedPingpongEEENS5_IJNSA_ILi64EEESF_NSA_ILi128EEEEEENS_12float_e4m3_tENS5_IJlSB_lEEESI_SJ_NS4_8TiledMMAINS4_8MMA_AtomIJNS4_4SM904GMMA30MMA_64x64x32_F32E4M3E4M3_SS_TNILNSN_7ScaleInE1ELSP_1EEEEEENS4_6LayoutISC_NS5_IJNSA_ILi0EEEST_ST_EEEEENS5_IJNS4_10UnderscoreESW_SW_EEEEENS4_13SM90_TMA_LOADENS4_14ComposedLayoutINS4_7SwizzleILi3ELi4ELi3EEENS4_18smem_ptr_flag_bitsILi8EEENSS_INS5_IJNSA_ILi8EEESG_EEENS5_IJSG_SB_EEEEEEEvNS4_8identityESZ_S19_vS1A_EENS_8epilogue10collective6detail29Sm90TmaWarpSpecializedAdapterINS1D_15DefaultEpilogueISI_SJ_SJ_NS1C_6thread17LinearCombinationISI_Li1EffLNS1H_9ScaleType4KindE0ELNS_15FloatRoundStyleE2ESI_EENS1_15EpilogueDefaultEEEEEvvEEEEvNT_6ParamsE,"aw",@nobits
	.sectionflags	@""
	.align	16
	.zero		1024


//--------------------- .nv.shared.reserved.0     --------------------------
	.section	.nv.shared.reserved.0,"aw",@nobits
	.weak		__nv_reservedSMEM_offset_0_alias
	.size		__nv_reservedSMEM_offset_0_alias, 0, 0
	.other		__nv_reservedSMEM_offset_0_alias,@"STO_CUDA_RESERVED_SHARED STV_DEFAULT"
__nv_reservedSMEM_offset_0_alias:
	.zero		0


//--------------------- .nv.global                --------------------------
	.section	.nv.global,"aw",@nobits
.nv.global:
	.type		_ZN40_INTERNAL_2b6cc612_4_k_cu_fa1bf0c7_267814cute1_E,@object
	.size		_ZN40_INTERNAL_2b6cc612_4_k_cu_fa1bf0c7_267814cute1_E,(_ZN40_INTERNAL_2b6cc612_4_k_cu_fa1bf0c7_267814cuda3std3__45__cpo6cbeginE - _ZN40_INTERNAL_2b6cc612_4_k_cu_fa1bf0c7_267814cute1_E)
_ZN40_INTERNAL_2b6cc612_4_k_cu_fa1bf0c7_267814cute1_E:
	.zero		1
	.type		_ZN40_INTERNAL_2b6cc612_4_k_cu_fa1bf0c7_267814cuda3std3__45__cpo6cbeginE,@object
	.size		_ZN40_INTERNAL_2b6cc612_4_k_cu_fa1bf0c7_267814cuda3std3__45__cpo6cbeginE,(_ZN40_INTERNAL_2b6cc612_4_k_cu_fa1bf0c7_267814cuda3std3__48in_placeE - _ZN40_INTERNAL_2b6cc612_4_k_cu_fa1bf0c7_267814cuda3std3__45__cpo6cbeginE)
_ZN40_INTERNAL_2b6cc612_4_k_cu_fa1bf0c7_267814cuda3std3__45__cpo6cbeginE:
	.zero		1
	.type		_ZN40_INTERNAL_2b6cc612_4_k_cu_fa1bf0c7_267814cuda3std3__48in_placeE,@object
	.size		_ZN40_INTERNAL_2b6cc612_4_k_cu_fa1bf0c7_267814cuda3std3__48in_placeE,(_ZN40_INTERNAL_2b6cc612_4_k_cu_fa1bf0c7_267814cuda3std6ranges3__45__cpo9iter_moveE - _ZN40_INTERNAL_2b6cc612_4_k_cu_fa1bf0c7_267814cuda3std3__48in_placeE)
_ZN40_INTERNAL_2b6cc612_4_k_cu_fa1bf0c7_267814cuda3std3__48in_placeE:
	.zero		1
	.type		_ZN40_INTERNAL_2b6cc612_4_k_cu_fa1bf0c7_267814cuda3std6ranges3__45__cpo9iter_moveE,@object
	.size		_ZN40_INTERNAL_2b6cc612_4_k_cu_fa1bf0c7_267814cuda3std6ranges3__45__cpo9iter_moveE,(_ZN40_INTERNAL_2b6cc612_4_k_cu_fa1bf0c7_267814cuda3std3__45__cpo5beginE - _ZN40_INTERNAL_2b6cc612_4_k_cu_fa1bf0c7_267814cuda3std6ranges3__45__cpo9iter_moveE)
_ZN40_INTERNAL_2b6cc612_4_k_cu_fa1bf0c7_267814cuda3std6ranges3__45__cpo9iter_moveE:
	.zero		1
	.type		_ZN40_INTERNAL_2b6cc612_4_k_cu_fa1bf0c7_267814cuda3std3__45__cpo5beginE,@object
	.size		_ZN40_INTERNAL_2b6cc612_4_k_cu_fa1bf0c7_267814cuda3std3__45__cpo5beginE,(_ZN40_INTERNAL_2b6cc612_4_k_cu_fa1bf0c7_267814cuda3std3__442_GLOBAL__N__2b6cc612_4_k_cu_fa1bf0c7_267816ignoreE - _ZN40_INTERNAL_2b6cc612_4_k_cu_fa1bf0c7_267814cuda3std3__45__cpo5beginE)
_ZN40_INTERNAL_2b6cc612_4_k_cu_fa1bf0c7_267814cuda3std3__45__cpo5beginE:
	.zero		1
	.type		_ZN40_INTERNAL_2b6cc612_4_k_cu_fa1bf0c7_267814cuda3std3__442_GLOBAL__N__2b6cc612_4_k_cu_fa1bf0c7_267816ignoreE,@object
	.size		_ZN40_INTERNAL_2b6cc612_4_k_cu_fa1bf0c7_267814cuda3std3__442_GLOBAL__N__2b6cc612_4_k_cu_fa1bf0c7_267816ignoreE,(_ZN40_INTERNAL_2b6cc612_4_k_cu_fa1bf0c7_267814cute7productE - _ZN40_INTERNAL_2b6cc612_4_k_cu_fa1bf0c7_267814cuda3std3__442_GLOBAL__N__2b6cc612_4_k_cu_fa1bf0c7_267816ignoreE)
_ZN40_INTERNAL_2b6cc612_4_k_cu_fa1bf0c7_267814cuda3std3__442_GLOBAL__N__2b6cc612_4_k_cu_fa1bf0c7_267816ignoreE:
	.zero		1
	.type		_ZN40_INTERNAL_2b6cc612_4_k_cu_fa1bf0c7_267814cute7productE,@object
	.size		_ZN40_INTERNAL_2b6cc612_4_k_cu_fa1bf0c7_267814cute7productE,(_ZN40_INTERNAL_2b6cc612_4_k_cu_fa1bf0c7_267814cuda3std3__45__cpo3endE - _ZN40_INTERNAL_2b6cc612_4_k_cu_fa1bf0c7_267814cute7productE)
_ZN40_INTERNAL_2b6cc612_4_k_cu_fa1bf0c7_267814cute7productE:
	.zero		1
	.type		_ZN40_INTERNAL_2b6cc612_4_k_cu_fa1bf0c7_267814cuda3std3__45__cpo3endE,@object
	.size		_ZN40_INTERNAL_2b6cc612_4_k_cu_fa1bf0c7_267814cuda3std3__45__cpo3endE,(_ZN40_INTERNAL_2b6cc612_4_k_cu_fa1bf0c7_267814cuda3std3__419piecewise_constructE - _ZN40_INTERNAL_2b6cc612_4_k_cu_fa1bf0c7_267814cuda3std3__45__cpo3endE)
_ZN40_INTERNAL_2b6cc612_4_k_cu_fa1bf0c7_267814cuda3std3__45__cpo3endE:
	.zero		1
	.type		_ZN40_INTERNAL_2b6cc612_4_k_cu_fa1bf0c7_267814cuda3std3__419piecewise_constructE,@object
	.size		_ZN40_INTERNAL_2b6cc612_4_k_cu_fa1bf0c7_267814cuda3std3__419piecewise_constructE,(_ZN40_INTERNAL_2b6cc612_4_k_cu_fa1bf0c7_267814cuda3std3__45__cpo4cendE - _ZN40_INTERNAL_2b6cc612_4_k_cu_fa1bf0c7_267814cuda3std3__419piecewise_constructE)
_ZN40_INTERNAL_2b6cc612_4_k_cu_fa1bf0c7_267814cuda3std3__419piecewise_constructE:
	.zero		1
	.type		_ZN40_INTERNAL_2b6cc612_4_k_cu_fa1bf0c7_267814cuda3std3__45__cpo4cendE,@object
	.size		_ZN40_INTERNAL_2b6cc612_4_k_cu_fa1bf0c7_267814cuda3std3__45__cpo4cendE,(_ZN40_INTERNAL_2b6cc612_4_k_cu_fa1bf0c7_267814cuda3std6ranges3__45__cpo4swapE - _ZN40_INTERNAL_2b6cc612_4_k_cu_fa1bf0c7_267814cuda3std3__45__cpo4cendE)
_ZN40_INTERNAL_2b6cc612_4_k_cu_fa1bf0c7_267814cuda3std3__45__cpo4cendE:
	.zero		1
	.type		_ZN40_INTERNAL_2b6cc612_4_k_cu_fa1bf0c7_267814cuda3std6ranges3__45__cpo4swapE,@object
	.size		_ZN40_INTERNAL_2b6cc612_4_k_cu_fa1bf0c7_267814cuda3std6ranges3__45__cpo4swapE,(.L_7 - _ZN40_INTERNAL_2b6cc612_4_k_cu_fa1bf0c7_267814cuda3std6ranges3__45__cpo4swapE)
_ZN40_INTERNAL_2b6cc612_4_k_cu_fa1bf0c7_267814cuda3std6ranges3__45__cpo4swapE:
	.zero		1
.L_7:


//--------------------- .nv.constant0._ZN7cutlass13device_kernelINS_4gemm6kernel13GemmUniversalIN4cute5tupleIJiiiiEEENS1_10collective13CollectiveMmaINS1_37MainloopSm90TmaGmmaWarpSpecializedFP8ILi7ENS5_IJNS4_1CILi1EEESB_SB_EEENS1_32KernelTmaWarpSpecializedPingpongEEENS5_IJNSA_ILi64EEESF_NSA_ILi128EEEEEENS_12float_e4m3_tENS5_IJlSB_lEEESI_SJ_NS4_8TiledMMAINS4_8MMA_AtomIJNS4_4SM904GMMA30MMA_64x64x32_F32E4M3E4M3_SS_TNILNSN_7ScaleInE1ELSP_1EEEEEENS4_6LayoutISC_NS5_IJNSA_ILi0EEEST_ST_EEEEENS5_IJNS4_10UnderscoreESW_SW_EEEEENS4_13SM90_TMA_LOADENS4_14ComposedLayoutINS4_7SwizzleILi3ELi4ELi3EEENS4_18smem_ptr_flag_bitsILi8EEENSS_INS5_IJNSA_ILi8EEESG_EEENS5_IJSG_SB_EEEEEEEvNS4_8identityESZ_S19_vS1A_EENS_8epilogue10collective6detail29Sm90TmaWarpSpecializedAdapterINS1D_15DefaultEpilogueISI_SJ_SJ_NS1C_6thread17LinearCombinationISI_Li1EffLNS1H_9ScaleType4KindE0ELNS_15FloatRoundStyleE2ESI_EENS1_15EpilogueDefaultEEEEEvvEEEEvNT_6ParamsE --------------------------
	.section	.nv.constant0._ZN7cutlass13device_kernelINS_4gemm6kernel13GemmUniversalIN4cute5tupleIJiiiiEEENS1_10collective13CollectiveMmaINS1_37MainloopSm90TmaGmmaWarpSpecializedFP8ILi7ENS5_IJNS4_1CILi1EEESB_SB_EEENS1_32KernelTmaWarpSpecializedPingpongEEENS5_IJNSA_ILi64EEESF_NSA_ILi128EEEEEENS_12float_e4m3_tENS5_IJlSB_lEEESI_SJ_NS4_8TiledMMAINS4_8MMA_AtomIJNS4_4SM904GMMA30MMA_64x64x32_F32E4M3E4M3_SS_TNILNSN_7ScaleInE1ELSP_1EEEEEENS4_6LayoutISC_NS5_IJNSA_ILi0EEEST_ST_EEEEENS5_IJNS4_10UnderscoreESW_SW_EEEEENS4_13SM90_TMA_LOADENS4_14ComposedLayoutINS4_7SwizzleILi3ELi4ELi3EEENS4_18smem_ptr_flag_bitsILi8EEENSS_INS5_IJNSA_ILi8EEESG_EEENS5_IJSG_SB_EEEEEEEvNS4_8identityESZ_S19_vS1A_EENS_8epilogue10collective6detail29Sm90TmaWarpSpecializedAdapterINS1D_15DefaultEpilogueISI_SJ_SJ_NS1C_6thread17LinearCombinationISI_Li1EffLNS1H_9ScaleType4KindE0ELNS_15FloatRoundStyleE2ESI_EENS1_15EpilogueDefaultEEEEEvvEEEEvNT_6ParamsE,"a",@progbits
	.sectionflags	@""
	.align	4
.nv.constant0._ZN7cutlass13device_kernelINS_4gemm6kernel13GemmUniversalIN4cute5tupleIJiiiiEEENS1_10collective13CollectiveMmaINS1_37MainloopSm90TmaGmmaWarpSpecializedFP8ILi7ENS5_IJNS4_1CILi1EEESB_SB_EEENS1_32KernelTmaWarpSpecializedPingpongEEENS5_IJNSA_ILi64EEESF_NSA_ILi128EEEEEENS_12float_e4m3_tENS5_IJlSB_lEEESI_SJ_NS4_8TiledMMAINS4_8MMA_AtomIJNS4_4SM904GMMA30MMA_64x64x32_F32E4M3E4M3_SS_TNILNSN_7ScaleInE1ELSP_1EEEEEENS4_6LayoutISC_NS5_IJNSA_ILi0EEEST_ST_EEEEENS5_IJNS4_10UnderscoreESW_SW_EEEEENS4_13SM90_TMA_LOADENS4_14ComposedLayoutINS4_7SwizzleILi3ELi4ELi3EEENS4_18smem_ptr_flag_bitsILi8EEENSS_INS5_IJNSA_ILi8EEESG_EEENS5_IJSG_SB_EEEEEEEvNS4_8identityESZ_S19_vS1A_EENS_8epilogue10collective6detail29Sm90TmaWarpSpecializedAdapterINS1D_15DefaultEpilogueISI_SJ_SJ_NS1C_6thread17LinearCombinationISI_Li1EffLNS1H_9ScaleType4KindE0ELNS_15FloatRoundStyleE2ESI_EENS1_15EpilogueDefaultEEEEEvvEEEEvNT_6ParamsE:
	.zero		1664


//--------------------- SYMBOLS --------------------------

	.type		.nv.reservedSmem.offset0,@object
	.size		.nv.reservedSmem.offset0,0x4
